//
// Generated by NVIDIA NVVM Compiler
//
// Compiler Build ID: CL-36424714
// Cuda compilation tools, release 13.0, V13.0.88
// Based on NVVM 20.0.0
//

.version 9.0
.target sm_100
.address_size 64

	// .globl	_Z10scanRow_u8PKhPjS1_ii
// _ZZ10scanRow_u8PKhPjS1_iiE1s has been demoted
// _ZZ11scanRow_u32PjS_iiE1s has been demoted
// _ZZ12transpose32uPKjPjiiE4tile has been demoted

.visible .entry _Z10scanRow_u8PKhPjS1_ii(
	.param .u64 .ptr .align 1 _Z10scanRow_u8PKhPjS1_ii_param_0,
	.param .u64 .ptr .align 1 _Z10scanRow_u8PKhPjS1_ii_param_1,
	.param .u64 .ptr .align 1 _Z10scanRow_u8PKhPjS1_ii_param_2,
	.param .u32 _Z10scanRow_u8PKhPjS1_ii_param_3,
	.param .u32 _Z10scanRow_u8PKhPjS1_ii_param_4
)
{
	.reg .pred 	%p<16>;
	.reg .b32 	%r<81>;
	.reg .b64 	%rd<13>;
	// demoted variable
	.shared .align 4 .b8 _ZZ10scanRow_u8PKhPjS1_iiE1s[4096];
	ld.param.u64 	%rd1, [_Z10scanRow_u8PKhPjS1_ii_param_0];
	ld.param.u64 	%rd2, [_Z10scanRow_u8PKhPjS1_ii_param_1];
	ld.param.u64 	%rd3, [_Z10scanRow_u8PKhPjS1_ii_param_2];
	ld.param.u32 	%r29, [_Z10scanRow_u8PKhPjS1_ii_param_3];
	ld.param.u32 	%r30, [_Z10scanRow_u8PKhPjS1_ii_param_4];
	mov.u32 	%r1, %ctaid.y;
	mov.u32 	%r2, %ctaid.x;
	shl.b32 	%r32, %r2, 10;
	mov.u32 	%r3, %tid.x;
	or.b32  	%r4, %r32, %r3;
	mad.lo.s32 	%r5, %r29, %r1, %r4;
	setp.ge.s32 	%p1, %r4, %r29;
	mov.b32 	%r70, 0;
	@%p1 bra 	$L__BB0_2;
	cvta.to.global.u64 	%rd4, %rd1;
	cvt.s64.s32 	%rd5, %r5;
	add.s64 	%rd6, %rd4, %rd5;
	ld.global.u8 	%r70, [%rd6];
$L__BB0_2:
	shl.b32 	%r34, %r3, 2;
	mov.u32 	%r35, _ZZ10scanRow_u8PKhPjS1_iiE1s;
	add.s32 	%r8, %r35, %r34;
	st.shared.u32 	[%r8], %r70;
	bar.sync 	0;
	setp.eq.s32 	%p2, %r3, 0;
	mov.b32 	%r71, 0;
	@%p2 bra 	$L__BB0_4;
	ld.shared.u32 	%r71, [%r8+-4];
$L__BB0_4:
	bar.sync 	0;
	ld.shared.u32 	%r37, [%r8];
	add.s32 	%r38, %r37, %r71;
	st.shared.u32 	[%r8], %r38;
	bar.sync 	0;
	setp.lt.u32 	%p3, %r3, 2;
	mov.b32 	%r72, 0;
	@%p3 bra 	$L__BB0_6;
	ld.shared.u32 	%r72, [%r8+-8];
$L__BB0_6:
	bar.sync 	0;
	ld.shared.u32 	%r40, [%r8];
	add.s32 	%r41, %r40, %r72;
	st.shared.u32 	[%r8], %r41;
	bar.sync 	0;
	setp.lt.u32 	%p4, %r3, 4;
	mov.b32 	%r73, 0;
	@%p4 bra 	$L__BB0_8;
	ld.shared.u32 	%r73, [%r8+-16];
$L__BB0_8:
	bar.sync 	0;
	ld.shared.u32 	%r43, [%r8];
	add.s32 	%r44, %r43, %r73;
	st.shared.u32 	[%r8], %r44;
	bar.sync 	0;
	setp.lt.u32 	%p5, %r3, 8;
	mov.b32 	%r74, 0;
	@%p5 bra 	$L__BB0_10;
	ld.shared.u32 	%r74, [%r8+-32];
$L__BB0_10:
	bar.sync 	0;
	ld.shared.u32 	%r46, [%r8];
	add.s32 	%r47, %r46, %r74;
	st.shared.u32 	[%r8], %r47;
	bar.sync 	0;
	setp.lt.u32 	%p6, %r3, 16;
	mov.b32 	%r75, 0;
	@%p6 bra 	$L__BB0_12;
	ld.shared.u32 	%r75, [%r8+-64];
$L__BB0_12:
	bar.sync 	0;
	ld.shared.u32 	%r49, [%r8];
	add.s32 	%r50, %r49, %r75;
	st.shared.u32 	[%r8], %r50;
	bar.sync 	0;
	setp.lt.u32 	%p7, %r3, 32;
	mov.b32 	%r76, 0;
	@%p7 bra 	$L__BB0_14;
	ld.shared.u32 	%r76, [%r8+-128];
$L__BB0_14:
	bar.sync 	0;
	ld.shared.u32 	%r52, [%r8];
	add.s32 	%r53, %r52, %r76;
	st.shared.u32 	[%r8], %r53;
	bar.sync 	0;
	setp.lt.u32 	%p8, %r3, 64;
	mov.b32 	%r77, 0;
	@%p8 bra 	$L__BB0_16;
	ld.shared.u32 	%r77, [%r8+-256];
$L__BB0_16:
	bar.sync 	0;
	ld.shared.u32 	%r55, [%r8];
	add.s32 	%r56, %r55, %r77;
	st.shared.u32 	[%r8], %r56;
	bar.sync 	0;
	setp.lt.u32 	%p9, %r3, 128;
	mov.b32 	%r78, 0;
	@%p9 bra 	$L__BB0_18;
	ld.shared.u32 	%r78, [%r8+-512];
$L__BB0_18:
	bar.sync 	0;
	ld.shared.u32 	%r58, [%r8];
	add.s32 	%r59, %r58, %r78;
	st.shared.u32 	[%r8], %r59;
	bar.sync 	0;
	setp.lt.u32 	%p10, %r3, 256;
	mov.b32 	%r79, 0;
	@%p10 bra 	$L__BB0_20;
	ld.shared.u32 	%r79, [%r8+-1024];
$L__BB0_20:
	bar.sync 	0;
	ld.shared.u32 	%r61, [%r8];
	add.s32 	%r62, %r61, %r79;
	st.shared.u32 	[%r8], %r62;
	bar.sync 	0;
	setp.lt.u32 	%p11, %r3, 512;
	mov.b32 	%r80, 0;
	@%p11 bra 	$L__BB0_22;
	ld.shared.u32 	%r80, [%r8+-2048];
$L__BB0_22:
	setp.ge.s32 	%p12, %r4, %r29;
	bar.sync 	0;
	ld.shared.u32 	%r63, [%r8];
	add.s32 	%r64, %r63, %r80;
	st.shared.u32 	[%r8], %r64;
	bar.sync 	0;
	@%p12 bra 	$L__BB0_24;
	ld.shared.u32 	%r65, [%r8];
	cvta.to.global.u64 	%rd7, %rd2;
	mul.wide.s32 	%rd8, %r5, 4;
	add.s64 	%rd9, %rd7, %rd8;
	st.global.u32 	[%rd9], %r65;
$L__BB0_24:
	setp.ne.s32 	%p13, %r3, 1023;
	add.s32 	%r66, %r29, -1;
	setp.ne.s32 	%p14, %r4, %r66;
	and.pred  	%p15, %p13, %p14;
	@%p15 bra 	$L__BB0_26;
	ld.shared.u32 	%r68, [%r8];
	mad.lo.s32 	%r69, %r30, %r1, %r2;
	cvta.to.global.u64 	%rd10, %rd3;
	mul.wide.s32 	%rd11, %r69, 4;
	add.s64 	%rd12, %rd10, %rd11;
	st.global.u32 	[%rd12], %r68;
$L__BB0_26:
	ret;

}
	// .globl	_Z11scanRow_u32PjS_ii
.visible .entry _Z11scanRow_u32PjS_ii(
	.param .u64 .ptr .align 1 _Z11scanRow_u32PjS_ii_param_0,
	.param .u64 .ptr .align 1 _Z11scanRow_u32PjS_ii_param_1,
	.param .u32 _Z11scanRow_u32PjS_ii_param_2,
	.param .u32 _Z11scanRow_u32PjS_ii_param_3
)
{
	.reg .pred 	%p<16>;
	.reg .b32 	%r<81>;
	.reg .b64 	%rd<9>;
	// demoted variable
	.shared .align 4 .b8 _ZZ11scanRow_u32PjS_iiE1s[4096];
	ld.param.u64 	%rd3, [_Z11scanRow_u32PjS_ii_param_0];
	ld.param.u64 	%rd2, [_Z11scanRow_u32PjS_ii_param_1];
	ld.param.u32 	%r28, [_Z11scanRow_u32PjS_ii_param_2];
	ld.param.u32 	%r29, [_Z11scanRow_u32PjS_ii_param_3];
	cvta.to.global.u64 	%rd4, %rd3;
	mov.u32 	%r1, %ctaid.y;
	mov.u32 	%r2, %ctaid.x;
	shl.b32 	%r31, %r2, 10;
	mov.u32 	%r3, %tid.x;
	or.b32  	%r4, %r31, %r3;
	mad.lo.s32 	%r32, %r28, %r1, %r4;
	setp.ge.s32 	%p1, %r4, %r28;
	mul.wide.s32 	%rd5, %r32, 4;
	add.s64 	%rd1, %rd4, %rd5;
	mov.b32 	%r70, 0;
	@%p1 bra 	$L__BB1_2;
	ld.global.u32 	%r70, [%rd1];
$L__BB1_2:
	shl.b32 	%r34, %r3, 2;
	mov.u32 	%r35, _ZZ11scanRow_u32PjS_iiE1s;
	add.s32 	%r7, %r35, %r34;
	st.shared.u32 	[%r7], %r70;
	bar.sync 	0;
	setp.eq.s32 	%p2, %r3, 0;
	mov.b32 	%r71, 0;
	@%p2 bra 	$L__BB1_4;
	ld.shared.u32 	%r71, [%r7+-4];
$L__BB1_4:
	bar.sync 	0;
	ld.shared.u32 	%r37, [%r7];
	add.s32 	%r38, %r37, %r71;
	st.shared.u32 	[%r7], %r38;
	bar.sync 	0;
	setp.lt.u32 	%p3, %r3, 2;
	mov.b32 	%r72, 0;
	@%p3 bra 	$L__BB1_6;
	ld.shared.u32 	%r72, [%r7+-8];
$L__BB1_6:
	bar.sync 	0;
	ld.shared.u32 	%r40, [%r7];
	add.s32 	%r41, %r40, %r72;
	st.shared.u32 	[%r7], %r41;
	bar.sync 	0;
	setp.lt.u32 	%p4, %r3, 4;
	mov.b32 	%r73, 0;
	@%p4 bra 	$L__BB1_8;
	ld.shared.u32 	%r73, [%r7+-16];
$L__BB1_8:
	bar.sync 	0;
	ld.shared.u32 	%r43, [%r7];
	add.s32 	%r44, %r43, %r73;
	st.shared.u32 	[%r7], %r44;
	bar.sync 	0;
	setp.lt.u32 	%p5, %r3, 8;
	mov.b32 	%r74, 0;
	@%p5 bra 	$L__BB1_10;
	ld.shared.u32 	%r74, [%r7+-32];
$L__BB1_10:
	bar.sync 	0;
	ld.shared.u32 	%r46, [%r7];
	add.s32 	%r47, %r46, %r74;
	st.shared.u32 	[%r7], %r47;
	bar.sync 	0;
	setp.lt.u32 	%p6, %r3, 16;
	mov.b32 	%r75, 0;
	@%p6 bra 	$L__BB1_12;
	ld.shared.u32 	%r75, [%r7+-64];
$L__BB1_12:
	bar.sync 	0;
	ld.shared.u32 	%r49, [%r7];
	add.s32 	%r50, %r49, %r75;
	st.shared.u32 	[%r7], %r50;
	bar.sync 	0;
	setp.lt.u32 	%p7, %r3, 32;
	mov.b32 	%r76, 0;
	@%p7 bra 	$L__BB1_14;
	ld.shared.u32 	%r76, [%r7+-128];
$L__BB1_14:
	bar.sync 	0;
	ld.shared.u32 	%r52, [%r7];
	add.s32 	%r53, %r52, %r76;
	st.shared.u32 	[%r7], %r53;
	bar.sync 	0;
	setp.lt.u32 	%p8, %r3, 64;
	mov.b32 	%r77, 0;
	@%p8 bra 	$L__BB1_16;
	ld.shared.u32 	%r77, [%r7+-256];
$L__BB1_16:
	bar.sync 	0;
	ld.shared.u32 	%r55, [%r7];
	add.s32 	%r56, %r55, %r77;
	st.shared.u32 	[%r7], %r56;
	bar.sync 	0;
	setp.lt.u32 	%p9, %r3, 128;
	mov.b32 	%r78, 0;
	@%p9 bra 	$L__BB1_18;
	ld.shared.u32 	%r78, [%r7+-512];
$L__BB1_18:
	bar.sync 	0;
	ld.shared.u32 	%r58, [%r7];
	add.s32 	%r59, %r58, %r78;
	st.shared.u32 	[%r7], %r59;
	bar.sync 	0;
	setp.lt.u32 	%p10, %r3, 256;
	mov.b32 	%r79, 0;
	@%p10 bra 	$L__BB1_20;
	ld.shared.u32 	%r79, [%r7+-1024];
$L__BB1_20:
	bar.sync 	0;
	ld.shared.u32 	%r61, [%r7];
	add.s32 	%r62, %r61, %r79;
	st.shared.u32 	[%r7], %r62;
	bar.sync 	0;
	setp.lt.u32 	%p11, %r3, 512;
	mov.b32 	%r80, 0;
	@%p11 bra 	$L__BB1_22;
	ld.shared.u32 	%r80, [%r7+-2048];
$L__BB1_22:
	setp.ge.s32 	%p12, %r4, %r28;
	bar.sync 	0;
	ld.shared.u32 	%r63, [%r7];
	add.s32 	%r64, %r63, %r80;
	st.shared.u32 	[%r7], %r64;
	bar.sync 	0;
	@%p12 bra 	$L__BB1_24;
	ld.shared.u32 	%r65, [%r7];
	st.global.u32 	[%rd1], %r65;
$L__BB1_24:
	setp.ne.s32 	%p13, %r3, 1023;
	add.s32 	%r66, %r28, -1;
	setp.ne.s32 	%p14, %r4, %r66;
	and.pred  	%p15, %p13, %p14;
	@%p15 bra 	$L__BB1_26;
	ld.shared.u32 	%r68, [%r7];
	mad.lo.s32 	%r69, %r29, %r1, %r2;
	cvta.to.global.u64 	%rd6, %rd2;
	mul.wide.s32 	%rd7, %r69, 4;
	add.s64 	%rd8, %rd6, %rd7;
	st.global.u32 	[%rd8], %r68;
$L__BB1_26:
	ret;

}
	// .globl	_Z8scanSumsPjii
.visible .entry _Z8scanSumsPjii(
	.param .u64 .ptr .align 1 _Z8scanSumsPjii_param_0,
	.param .u32 _Z8scanSumsPjii_param_1,
	.param .u32 _Z8scanSumsPjii_param_2
)
{
	.reg .pred 	%p<12>;
	.reg .b32 	%r<98>;
	.reg .b64 	%rd<28>;

	ld.param.u64 	%rd8, [_Z8scanSumsPjii_param_0];
	ld.param.u32 	%r27, [_Z8scanSumsPjii_param_1];
	ld.param.u32 	%r28, [_Z8scanSumsPjii_param_2];
	cvta.to.global.u64 	%rd1, %rd8;
	mov.u32 	%r1, %ctaid.x;
	setp.ge.s32 	%p1, %r1, %r28;
	setp.lt.s32 	%p2, %r27, 1;
	or.pred  	%p3, %p1, %p2;
	@%p3 bra 	$L__BB2_13;
	mul.lo.s32 	%r2, %r27, %r1;
	and.b32  	%r3, %r27, 15;
	setp.lt.u32 	%p4, %r27, 16;
	mov.b32 	%r92, 0;
	mov.u32 	%r91, %r92;
	@%p4 bra 	$L__BB2_4;
	and.b32  	%r92, %r27, 2147483632;
	neg.s32 	%r88, %r92;
	mul.wide.u32 	%rd9, %r2, 4;
	add.s64 	%rd10, %rd9, %rd1;
	add.s64 	%rd26, %rd10, 32;
	mov.b32 	%r91, 0;
$L__BB2_3:
	.pragma "nounroll";
	ld.global.u32 	%r31, [%rd26+-32];
	st.global.u32 	[%rd26+-32], %r91;
	add.s32 	%r32, %r31, %r91;
	ld.global.u32 	%r33, [%rd26+-28];
	st.global.u32 	[%rd26+-28], %r32;
	add.s32 	%r34, %r33, %r32;
	ld.global.u32 	%r35, [%rd26+-24];
	st.global.u32 	[%rd26+-24], %r34;
	add.s32 	%r36, %r35, %r34;
	ld.global.u32 	%r37, [%rd26+-20];
	st.global.u32 	[%rd26+-20], %r36;
	add.s32 	%r38, %r37, %r36;
	ld.global.u32 	%r39, [%rd26+-16];
	st.global.u32 	[%rd26+-16], %r38;
	add.s32 	%r40, %r39, %r38;
	ld.global.u32 	%r41, [%rd26+-12];
	st.global.u32 	[%rd26+-12], %r40;
	add.s32 	%r42, %r41, %r40;
	ld.global.u32 	%r43, [%rd26+-8];
	st.global.u32 	[%rd26+-8], %r42;
	add.s32 	%r44, %r43, %r42;
	ld.global.u32 	%r45, [%rd26+-4];
	st.global.u32 	[%rd26+-4], %r44;
	add.s32 	%r46, %r45, %r44;
	ld.global.u32 	%r47, [%rd26];
	st.global.u32 	[%rd26], %r46;
	add.s32 	%r48, %r47, %r46;
	ld.global.u32 	%r49, [%rd26+4];
	st.global.u32 	[%rd26+4], %r48;
	add.s32 	%r50, %r49, %r48;
	ld.global.u32 	%r51, [%rd26+8];
	st.global.u32 	[%rd26+8], %r50;
	add.s32 	%r52, %r51, %r50;
	ld.global.u32 	%r53, [%rd26+12];
	st.global.u32 	[%rd26+12], %r52;
	add.s32 	%r54, %r53, %r52;
	ld.global.u32 	%r55, [%rd26+16];
	st.global.u32 	[%rd26+16], %r54;
	add.s32 	%r56, %r55, %r54;
	ld.global.u32 	%r57, [%rd26+20];
	st.global.u32 	[%rd26+20], %r56;
	add.s32 	%r58, %r57, %r56;
	ld.global.u32 	%r59, [%rd26+24];
	st.global.u32 	[%rd26+24], %r58;
	add.s32 	%r60, %r59, %r58;
	ld.global.u32 	%r61, [%rd26+28];
	st.global.u32 	[%rd26+28], %r60;
	add.s32 	%r91, %r61, %r60;
	add.s32 	%r88, %r88, 16;
	add.s64 	%rd26, %rd26, 64;
	setp.ne.s32 	%p5, %r88, 0;
	@%p5 bra 	$L__BB2_3;
$L__BB2_4:
	setp.eq.s32 	%p6, %r3, 0;
	@%p6 bra 	$L__BB2_13;
	and.b32  	%r12, %r27, 7;
	setp.lt.u32 	%p7, %r3, 8;
	@%p7 bra 	$L__BB2_7;
	add.s32 	%r62, %r92, %r2;
	mul.wide.u32 	%rd11, %r62, 4;
	add.s64 	%rd12, %rd1, %rd11;
	ld.global.u32 	%r63, [%rd12];
	st.global.u32 	[%rd12], %r91;
	add.s32 	%r64, %r63, %r91;
	cvt.u64.u32 	%rd13, %r2;
	cvt.u64.u32 	%rd14, %r92;
	add.s64 	%rd15, %rd14, %rd13;
	shl.b64 	%rd16, %rd15, 2;
	add.s64 	%rd17, %rd1, %rd16;
	ld.global.u32 	%r65, [%rd17+4];
	st.global.u32 	[%rd17+4], %r64;
	add.s32 	%r66, %r65, %r64;
	ld.global.u32 	%r67, [%rd17+8];
	st.global.u32 	[%rd17+8], %r66;
	add.s32 	%r68, %r67, %r66;
	ld.global.u32 	%r69, [%rd17+12];
	st.global.u32 	[%rd17+12], %r68;
	add.s32 	%r70, %r69, %r68;
	ld.global.u32 	%r71, [%rd17+16];
	st.global.u32 	[%rd17+16], %r70;
	add.s32 	%r72, %r71, %r70;
	ld.global.u32 	%r73, [%rd17+20];
	st.global.u32 	[%rd17+20], %r72;
	add.s32 	%r74, %r73, %r72;
	ld.global.u32 	%r75, [%rd17+24];
	st.global.u32 	[%rd17+24], %r74;
	add.s32 	%r76, %r75, %r74;
	ld.global.u32 	%r77, [%rd17+28];
	st.global.u32 	[%rd17+28], %r76;
	add.s32 	%r91, %r77, %r76;
	add.s32 	%r92, %r92, 8;
$L__BB2_7:
	setp.eq.s32 	%p8, %r12, 0;
	@%p8 bra 	$L__BB2_13;
	and.b32  	%r17, %r27, 3;
	setp.lt.u32 	%p9, %r12, 4;
	@%p9 bra 	$L__BB2_10;
	add.s32 	%r78, %r92, %r2;
	mul.wide.u32 	%rd18, %r78, 4;
	add.s64 	%rd19, %rd1, %rd18;
	ld.global.u32 	%r79, [%rd19];
	st.global.u32 	[%rd19], %r91;
	add.s32 	%r80, %r79, %r91;
	cvt.u64.u32 	%rd20, %r2;
	cvt.u64.u32 	%rd21, %r92;
	add.s64 	%rd22, %rd21, %rd20;
	shl.b64 	%rd23, %rd22, 2;
	add.s64 	%rd24, %rd1, %rd23;
	ld.global.u32 	%r81, [%rd24+4];
	st.global.u32 	[%rd24+4], %r80;
	add.s32 	%r82, %r81, %r80;
	ld.global.u32 	%r83, [%rd24+8];
	st.global.u32 	[%rd24+8], %r82;
	add.s32 	%r84, %r83, %r82;
	ld.global.u32 	%r85, [%rd24+12];
	st.global.u32 	[%rd24+12], %r84;
	add.s32 	%r91, %r85, %r84;
	add.s32 	%r92, %r92, 4;
$L__BB2_10:
	setp.eq.s32 	%p10, %r17, 0;
	@%p10 bra 	$L__BB2_13;
	add.s32 	%r86, %r92, %r2;
	mul.wide.u32 	%rd25, %r86, 4;
	add.s64 	%rd27, %rd1, %rd25;
	neg.s32 	%r96, %r17;
$L__BB2_12:
	.pragma "nounroll";
	ld.global.u32 	%r87, [%rd27];
	st.global.u32 	[%rd27], %r91;
	add.s32 	%r91, %r87, %r91;
	add.s64 	%rd27, %rd27, 4;
	add.s32 	%r96, %r96, 1;
	setp.ne.s32 	%p11, %r96, 0;
	@%p11 bra 	$L__BB2_12;
$L__BB2_13:
	ret;

}
	// .globl	_Z6addOffPjPKjii
.visible .entry _Z6addOffPjPKjii(
	.param .u64 .ptr .align 1 _Z6addOffPjPKjii_param_0,
	.param .u64 .ptr .align 1 _Z6addOffPjPKjii_param_1,
	.param .u32 _Z6addOffPjPKjii_param_2,
	.param .u32 _Z6addOffPjPKjii_param_3
)
{
	.reg .pred 	%p<2>;
	.reg .b32 	%r<13>;
	.reg .b64 	%rd<9>;

	ld.param.u64 	%rd2, [_Z6addOffPjPKjii_param_0];
	ld.param.u64 	%rd3, [_Z6addOffPjPKjii_param_1];
	ld.param.u32 	%r3, [_Z6addOffPjPKjii_param_2];
	ld.param.u32 	%r4, [_Z6addOffPjPKjii_param_3];
	cvta.to.global.u64 	%rd4, %rd3;
	mov.u32 	%r1, %ctaid.y;
	mov.u32 	%r5, %ctaid.x;
	mad.lo.s32 	%r6, %r4, %r1, %r5;
	mul.wide.s32 	%rd5, %r6, 4;
	add.s64 	%rd1, %rd4, %rd5;
	shl.b32 	%r7, %r5, 10;
	mov.u32 	%r8, %tid.x;
	or.b32  	%r2, %r7, %r8;
	setp.ge.s32 	%p1, %r2, %r3;
	@%p1 bra 	$L__BB3_2;
	cvta.to.global.u64 	%rd6, %rd2;
	ld.global.u32 	%r9, [%rd1];
	mad.lo.s32 	%r10, %r3, %r1, %r2;
	mul.wide.u32 	%rd7, %r10, 4;
	add.s64 	%rd8, %rd6, %rd7;
	ld.global.u32 	%r11, [%rd8];
	add.s32 	%r12, %r11, %r9;
	st.global.u32 	[%rd8], %r12;
$L__BB3_2:
	ret;

}
	// .globl	_Z12transpose32uPKjPjii
.visible .entry _Z12transpose32uPKjPjii(
	.param .u64 .ptr .align 1 _Z12transpose32uPKjPjii_param_0,
	.param .u64 .ptr .align 1 _Z12transpose32uPKjPjii_param_1,
	.param .u32 _Z12transpose32uPKjPjii_param_2,
	.param .u32 _Z12transpose32uPKjPjii_param_3
)
{
	.reg .pred 	%p<7>;
	.reg .b32 	%r<27>;
	.reg .b64 	%rd<9>;
	// demoted variable
	.shared .align 4 .b8 _ZZ12transpose32uPKjPjiiE4tile[4224];
	ld.param.u64 	%rd1, [_Z12transpose32uPKjPjii_param_0];
	ld.param.u64 	%rd2, [_Z12transpose32uPKjPjii_param_1];
	ld.param.u32 	%r9, [_Z12transpose32uPKjPjii_param_2];
	ld.param.u32 	%r11, [_Z12transpose32uPKjPjii_param_3];
	mov.u32 	%r12, %ctaid.x;
	shl.b32 	%r1, %r12, 5;
	mov.u32 	%r2, %tid.x;
	add.s32 	%r3, %r1, %r2;
	mov.u32 	%r13, %ctaid.y;
	shl.b32 	%r4, %r13, 5;
	mov.u32 	%r5, %tid.y;
	add.s32 	%r14, %r4, %r5;
	setp.ge.s32 	%p1, %r3, %r9;
	setp.ge.s32 	%p2, %r14, %r11;
	or.pred  	%p3, %p1, %p2;
	@%p3 bra 	$L__BB4_2;
	cvta.to.global.u64 	%rd3, %rd1;
	mad.lo.s32 	%r15, %r9, %r14, %r3;
	mul.wide.s32 	%rd4, %r15, 4;
	add.s64 	%rd5, %rd3, %rd4;
	ld.global.u32 	%r16, [%rd5];
	mov.u32 	%r17, _ZZ12transpose32uPKjPjiiE4tile;
	mad.lo.s32 	%r18, %r5, 132, %r17;
	shl.b32 	%r19, %r2, 2;
	add.s32 	%r20, %r18, %r19;
	st.shared.u32 	[%r20], %r16;
$L__BB4_2:
	bar.sync 	0;
	add.s32 	%r7, %r4, %r2;
	add.s32 	%r8, %r1, %r5;
	setp.ge.s32 	%p4, %r7, %r11;
	setp.ge.s32 	%p5, %r8, %r9;
	or.pred  	%p6, %p5, %p4;
	@%p6 bra 	$L__BB4_4;
	mov.u32 	%r21, _ZZ12transpose32uPKjPjiiE4tile;
	mad.lo.s32 	%r22, %r2, 132, %r21;
	shl.b32 	%r23, %r5, 2;
	add.s32 	%r24, %r22, %r23;
	ld.shared.u32 	%r25, [%r24];
	mad.lo.s32 	%r26, %r11, %r8, %r7;
	cvta.to.global.u64 	%rd6, %rd2;
	mul.wide.s32 	%rd7, %r26, 4;
	add.s64 	%rd8, %rd6, %rd7;
	st.global.u32 	[%rd8], %r25;
$L__BB4_4:
	ret;

}
	// .globl	_Z10vjDetectorPKjPhiiif
.visible .entry _Z10vjDetectorPKjPhiiif(
	.param .u64 .ptr .align 1 _Z10vjDetectorPKjPhiiif_param_0,
	.param .u64 .ptr .align 1 _Z10vjDetectorPKjPhiiif_param_1,
	.param .u32 _Z10vjDetectorPKjPhiiif_param_2,
	.param .u32 _Z10vjDetectorPKjPhiiif_param_3,
	.param .u32 _Z10vjDetectorPKjPhiiif_param_4,
	.param .f32 _Z10vjDetectorPKjPhiiif_param_5
)
{
	.reg .pred 	%p<11>;
	.reg .b16 	%rs<2>;
	.reg .b32 	%r<52>;
	.reg .b32 	%f<5>;
	.reg .b64 	%rd<20>;

	ld.param.u64 	%rd7, [_Z10vjDetectorPKjPhiiif_param_0];
	ld.param.u64 	%rd6, [_Z10vjDetectorPKjPhiiif_param_1];
	ld.param.u32 	%r19, [_Z10vjDetectorPKjPhiiif_param_2];
	ld.param.u32 	%r21, [_Z10vjDetectorPKjPhiiif_param_3];
	ld.param.u32 	%r20, [_Z10vjDetectorPKjPhiiif_param_4];
	ld.param.f32 	%f1, [_Z10vjDetectorPKjPhiiif_param_5];
	cvta.to.global.u64 	%rd1, %rd7;
	mov.u32 	%r23, %ctaid.x;
	mov.u32 	%r24, %ntid.x;
	mov.u32 	%r25, %tid.x;
	mad.lo.s32 	%r1, %r23, %r24, %r25;
	mov.u32 	%r26, %ctaid.y;
	mov.u32 	%r27, %ntid.y;
	mov.u32 	%r28, %tid.y;
	mad.lo.s32 	%r29, %r26, %r27, %r28;
	shl.b32 	%r3, %r1, 2;
	shl.b32 	%r4, %r29, 2;
	add.s32 	%r30, %r3, 23;
	setp.ge.s32 	%p1, %r30, %r19;
	add.s32 	%r31, %r4, 23;
	setp.ge.s32 	%p2, %r31, %r21;
	or.pred  	%p3, %p1, %p2;
	@%p3 bra 	$L__BB5_10;
	setp.lt.s32 	%p4, %r1, 1;
	setp.eq.s32 	%p5, %r29, 0;
	add.s32 	%r32, %r4, -1;
	mul.lo.s32 	%r33, %r32, %r19;
	cvt.s64.s32 	%rd8, %r33;
	cvt.s64.s32 	%rd2, %r3;
	add.s64 	%rd9, %rd2, %rd8;
	shl.b64 	%rd10, %rd9, 2;
	add.s64 	%rd3, %rd1, %rd10;
	or.pred  	%p6, %p4, %p5;
	@%p6 bra 	$L__BB5_3;
	ld.global.u32 	%r47, [%rd3+-4];
	bra.uni 	$L__BB5_4;
$L__BB5_3:
	setp.eq.s32 	%p7, %r29, 0;
	mov.b32 	%r47, 0;
	mov.u32 	%r48, %r47;
	@%p7 bra 	$L__BB5_5;
$L__BB5_4:
	ld.global.u32 	%r48, [%rd3+92];
$L__BB5_5:
	setp.lt.s32 	%p8, %r1, 1;
	add.s32 	%r36, %r4, 11;
	mul.lo.s32 	%r10, %r36, %r19;
	cvt.s64.s32 	%rd11, %r10;
	add.s64 	%rd12, %rd2, %rd11;
	shl.b64 	%rd13, %rd12, 2;
	add.s64 	%rd4, %rd1, %rd13;
	mov.b32 	%r49, 0;
	@%p8 bra 	$L__BB5_7;
	ld.global.u32 	%r49, [%rd4+-4];
$L__BB5_7:
	setp.lt.s32 	%p9, %r1, 1;
	ld.global.u32 	%r13, [%rd4+92];
	add.s32 	%r38, %r48, %r49;
	sub.s32 	%r14, %r47, %r38;
	mad.lo.s32 	%r39, %r19, 12, %r10;
	cvt.s64.s32 	%rd14, %r39;
	add.s64 	%rd15, %rd2, %rd14;
	shl.b64 	%rd16, %rd15, 2;
	add.s64 	%rd5, %rd1, %rd16;
	mov.b32 	%r50, 0;
	mov.u32 	%r51, %r50;
	@%p9 bra 	$L__BB5_9;
	ld.global.u32 	%r50, [%rd4+-4];
	ld.global.u32 	%r51, [%rd5+-4];
$L__BB5_9:
	ld.global.u32 	%r40, [%rd5+92];
	add.s32 	%r41, %r13, %r51;
	sub.s32 	%r42, %r50, %r41;
	add.s32 	%r43, %r42, %r40;
	cvt.rn.f32.u32 	%f2, %r43;
	add.s32 	%r44, %r14, %r13;
	cvt.rn.f32.u32 	%f3, %r44;
	sub.f32 	%f4, %f2, %f3;
	setp.gt.f32 	%p10, %f4, %f1;
	selp.u16 	%rs1, 1, 0, %p10;
	mad.lo.s32 	%r45, %r20, %r29, %r1;
	cvt.s64.s32 	%rd17, %r45;
	cvta.to.global.u64 	%rd18, %rd6;
	add.s64 	%rd19, %rd18, %rd17;
	st.global.u8 	[%rd19], %rs1;
$L__BB5_10:
	ret;

}


// ===== COMPILED SASS (sm_100) =====

	.target	sm_100

	.elftype	@"ET_EXEC"


//--------------------- .note.nv.tkinfo           --------------------------
	.section	.note.nv.tkinfo,"",@"SHT_NOTE"
	.sectionflags	@"SHF_NOTE_NV_TKINFO"
	.tkinfo
        /*0018*/ 	.word	0x00000002
        /*0030*/ 	.string	""
        /*0030*/ 	.string	"ptxas"
        /*0030*/ 	.string	"Cuda compilation tools, release 13.0, V13.0.88"
        /*0030*/ 	.string	"Build cuda_13.0.r13.0/compiler.36424714_0"
        /*0030*/ 	.string	"-arch sm_100 -m 64 "



//--------------------- .note.nv.cuinfo           --------------------------
	.section	.note.nv.cuinfo,"",@"SHT_NOTE"
	.sectionflags	@"SHF_NOTE_NV_CUINFO"
        /*0018*/ 	.short	0x0002
        /*001a*/ 	.short	0x0064
        /*001c*/ 	.short	0x0082
	.zero		2


//--------------------- .nv.info                  --------------------------
	.section	.nv.info,"",@"SHT_CUDA_INFO"
	.align	4


	//----- nvinfo : EIATTR_REGCOUNT
	.align		4
        /*0000*/ 	.byte	0x04, 0x2f
        /*0002*/ 	.short	(.L_1 - .L_0)
	.align		4
.L_0:
        /*0004*/ 	.word	index@(_Z10scanRow_u8PKhPjS1_ii)
        /*0008*/ 	.word	0x00000010


	//----- nvinfo : EIATTR_FRAME_SIZE
	.align		4
.L_1:
        /*000c*/ 	.byte	0x04, 0x11
        /*000e*/ 	.short	(.L_3 - .L_2)
	.align		4
.L_2:
        /*0010*/ 	.word	index@(_Z10scanRow_u8PKhPjS1_ii)
        /*0014*/ 	.word	0x00000000


	//----- nvinfo : EIATTR_REGCOUNT
	.align		4
.L_3:
        /*0018*/ 	.byte	0x04, 0x2f
        /*001a*/ 	.short	(.L_5 - .L_4)
	.align		4
.L_4:
        /*001c*/ 	.word	index@(_Z11scanRow_u32PjS_ii)
        /*0020*/ 	.word	0x00000010


	//----- nvinfo : EIATTR_FRAME_SIZE
	.align		4
.L_5:
        /*0024*/ 	.byte	0x04, 0x11
        /*0026*/ 	.short	(.L_7 - .L_6)
	.align		4
.L_6:
        /*0028*/ 	.word	index@(_Z11scanRow_u32PjS_ii)
        /*002c*/ 	.word	0x00000000


	//----- nvinfo : EIATTR_REGCOUNT
	.align		4
.L_7:
        /*0030*/ 	.byte	0x04, 0x2f
        /*0032*/ 	.short	(.L_9 - .L_8)
	.align		4
.L_8:
        /*0034*/ 	.word	index@(_Z8scanSumsPjii)
        /*0038*/ 	.word	0x00000020


	//----- nvinfo : EIATTR_FRAME_SIZE
	.align		4
.L_9:
        /*003c*/ 	.byte	0x04, 0x11
        /*003e*/ 	.short	(.L_11 - .L_10)
	.align		4
.L_10:
        /*0040*/ 	.word	index@(_Z8scanSumsPjii)
        /*0044*/ 	.word	0x00000000


	//----- nvinfo : EIATTR_REGCOUNT
	.align		4
.L_11:
        /*0048*/ 	.byte	0x04, 0x2f
        /*004a*/ 	.short	(.L_13 - .L_12)
	.align		4
.L_12:
        /*004c*/ 	.word	index@(_Z6addOffPjPKjii)
        /*0050*/ 	.word	0x0000000c


	//----- nvinfo : EIATTR_FRAME_SIZE
	.align		4
.L_13:
        /*0054*/ 	.byte	0x04, 0x11
        /*0056*/ 	.short	(.L_15 - .L_14)
	.align		4
.L_14:
        /*0058*/ 	.word	index@(_Z6addOffPjPKjii)
        /*005c*/ 	.word	0x00000000


	//----- nvinfo : EIATTR_REGCOUNT
	.align		4
.L_15:
        /*0060*/ 	.byte	0x04, 0x2f
        /*0062*/ 	.short	(.L_17 - .L_16)
	.align		4
.L_16:
        /*0064*/ 	.word	index@(_Z12transpose32uPKjPjii)
        /*0068*/ 	.word	0x0000000c


	//----- nvinfo : EIATTR_FRAME_SIZE
	.align		4
.L_17:
        /*006c*/ 	.byte	0x04, 0x11
        /*006e*/ 	.short	(.L_19 - .L_18)
	.align		4
.L_18:
        /*0070*/ 	.word	index@(_Z12transpose32uPKjPjii)
        /*0074*/ 	.word	0x00000000


	//----- nvinfo : EIATTR_REGCOUNT
	.align		4
.L_19:
        /*0078*/ 	.byte	0x04, 0x2f
        /*007a*/ 	.short	(.L_21 - .L_20)
	.align		4
.L_20:
        /*007c*/ 	.word	index@(_Z10vjDetectorPKjPhiiif)
        /*0080*/ 	.word	0x00000010


	//----- nvinfo : EIATTR_FRAME_SIZE
	.align		4
.L_21:
        /*0084*/ 	.byte	0x04, 0x11
        /*0086*/ 	.short	(.L_23 - .L_22)
	.align		4
.L_22:
        /*0088*/ 	.word	index@(_Z10vjDetectorPKjPhiiif)
        /*008c*/ 	.word	0x00000000


	//----- nvinfo : EIATTR_MIN_STACK_SIZE
	.align		4
.L_23:
        /*0090*/ 	.byte	0x04, 0x12
        /*0092*/ 	.short	(.L_25 - .L_24)
	.align		4
.L_24:
        /*0094*/ 	.word	index@(_Z10vjDetectorPKjPhiiif)
        /*0098*/ 	.word	0x00000000


	//----- nvinfo : EIATTR_MIN_STACK_SIZE
	.align		4
.L_25:
        /*009c*/ 	.byte	0x04, 0x12
        /*009e*/ 	.short	(.L_27 - .L_26)
	.align		4
.L_26:
        /*00a0*/ 	.word	index@(_Z12transpose32uPKjPjii)
        /*00a4*/ 	.word	0x00000000


	//----- nvinfo : EIATTR_MIN_STACK_SIZE
	.align		4
.L_27:
        /*00a8*/ 	.byte	0x04, 0x12
        /*00aa*/ 	.short	(.L_29 - .L_28)
	.align		4
.L_28:
        /*00ac*/ 	.word	index@(_Z6addOffPjPKjii)
        /*00b0*/ 	.word	0x00000000


	//----- nvinfo : EIATTR_MIN_STACK_SIZE
	.align		4
.L_29:
        /*00b4*/ 	.byte	0x04, 0x12
        /*00b6*/ 	.short	(.L_31 - .L_30)
	.align		4
.L_30:
        /*00b8*/ 	.word	index@(_Z8scanSumsPjii)
        /*00bc*/ 	.word	0x00000000


	//----- nvinfo : EIATTR_MIN_STACK_SIZE
	.align		4
.L_31:
        /*00c0*/ 	.byte	0x04, 0x12
        /*00c2*/ 	.short	(.L_33 - .L_32)
	.align		4
.L_32:
        /*00c4*/ 	.word	index@(_Z11scanRow_u32PjS_ii)
        /*00c8*/ 	.word	0x00000000


	//----- nvinfo : EIATTR_MIN_STACK_SIZE
	.align		4
.L_33:
        /*00cc*/ 	.byte	0x04, 0x12
        /*00ce*/ 	.short	(.L_35 - .L_34)
	.align		4
.L_34:
        /*00d0*/ 	.word	index@(_Z10scanRow_u8PKhPjS1_ii)
        /*00d4*/ 	.word	0x00000000
.L_35:


//--------------------- .nv.compat                --------------------------
	.section	.nv.compat,"",@"SHT_CUDA_COMPAT_INFO"
	.align	4
        /*0000*/ 	.byte	0x02, 0x09, 0x00, 0x00, 0x02, 0x02, 0x01, 0x00, 0x02, 0x05, 0x05, 0x00, 0x03, 0x07, 0x01, 0x01
        /*0010*/ 	.byte	0x02, 0x03, 0x00, 0x00, 0x02, 0x06, 0x01, 0x00, 0x04, 0x0b, 0x08, 0x00, 0x09, 0x00, 0x00, 0x00
        /*0020*/ 	.byte	0x00, 0x00, 0x00, 0x00


//--------------------- .nv.info._Z10vjDetectorPKjPhiiif --------------------------
	.section	.nv.info._Z10vjDetectorPKjPhiiif,"",@"SHT_CUDA_INFO"
	.sectionflags	@""
	.align	4


	//----- nvinfo : EIATTR_CUDA_API_VERSION
	.align		4
        /*0000*/ 	.byte	0x04, 0x37
        /*0002*/ 	.short	(.L_37 - .L_36)
.L_36:
        /*0004*/ 	.word	0x00000082


	//----- nvinfo : EIATTR_KPARAM_INFO
	.align		4
.L_37:
        /*0008*/ 	.byte	0x04, 0x17
        /*000a*/ 	.short	(.L_39 - .L_38)
.L_38:
        /*000c*/ 	.word	0x00000000
        /*0010*/ 	.short	0x0005
        /*0012*/ 	.short	0x001c
        /*0014*/ 	.byte	0x00, 0xf0, 0x11, 0x00


	//----- nvinfo : EIATTR_KPARAM_INFO
	.align		4
.L_39:
        /*0018*/ 	.byte	0x04, 0x17
        /*001a*/ 	.short	(.L_41 - .L_40)
.L_40:
        /*001c*/ 	.word	0x00000000
        /*0020*/ 	.short	0x0004
        /*0022*/ 	.short	0x0018
        /*0024*/ 	.byte	0x00, 0xf0, 0x11, 0x00


	//----- nvinfo : EIATTR_KPARAM_INFO
	.align		4
.L_41:
        /*0028*/ 	.byte	0x04, 0x17
        /*002a*/ 	.short	(.L_43 - .L_42)
.L_42:
        /*002c*/ 	.word	0x00000000
        /*0030*/ 	.short	0x0003
        /*0032*/ 	.short	0x0014
        /*0034*/ 	.byte	0x00, 0xf0, 0x11, 0x00


	//----- nvinfo : EIATTR_KPARAM_INFO
	.align		4
.L_43:
        /*0038*/ 	.byte	0x04, 0x17
        /*003a*/ 	.short	(.L_45 - .L_44)
.L_44:
        /*003c*/ 	.word	0x00000000
        /*0040*/ 	.short	0x0002
        /*0042*/ 	.short	0x0010
        /*0044*/ 	.byte	0x00, 0xf0, 0x11, 0x00


	//----- nvinfo : EIATTR_KPARAM_INFO
	.align		4
.L_45:
        /*0048*/ 	.byte	0x04, 0x17
        /*004a*/ 	.short	(.L_47 - .L_46)
.L_46:
        /*004c*/ 	.word	0x00000000
        /*0050*/ 	.short	0x0001
        /*0052*/ 	.short	0x0008
        /*0054*/ 	.byte	0x00, 0xf5, 0x21, 0x00


	//----- nvinfo : EIATTR_KPARAM_INFO
	.align		4
.L_47:
        /*0058*/ 	.byte	0x04, 0x17
        /*005a*/ 	.short	(.L_49 - .L_48)
.L_48:
        /*005c*/ 	.word	0x00000000
        /*0060*/ 	.short	0x0000
        /*0062*/ 	.short	0x0000
        /*0064*/ 	.byte	0x00, 0xf5, 0x21, 0x00


	//----- nvinfo : EIATTR_SPARSE_MMA_MASK
	.align		4
.L_49:
        /*0068*/ 	.byte	0x03, 0x50
        /*006a*/ 	.short	0x0000


	//----- nvinfo : EIATTR_MAXREG_COUNT
	.align		4
        /*006c*/ 	.byte	0x03, 0x1b
        /*006e*/ 	.short	0x00ff


	//----- nvinfo : EIATTR_MERCURY_ISA_VERSION
	.align		4
        /*0070*/ 	.byte	0x03, 0x5f
        /*0072*/ 	.short	0x0101


	//----- nvinfo : EIATTR_VRC_CTA_INIT_COUNT
	.align		4
        /*0074*/ 	.byte	0x02, 0x4a
	.zero		1
	.zero		1


	//----- nvinfo : EIATTR_EXIT_INSTR_OFFSETS
	.align		4
        /*0078*/ 	.byte	0x04, 0x1c
        /*007a*/ 	.short	(.L_51 - .L_50)


	//   ....[0]....
.L_50:
        /*007c*/ 	.word	0x00000100


	//   ....[1]....
        /*0080*/ 	.word	0x000004b0


	//----- nvinfo : EIATTR_CRS_STACK_SIZE
	.align		4
.L_51:
        /*0084*/ 	.byte	0x04, 0x1e
        /*0086*/ 	.short	(.L_53 - .L_52)
.L_52:
        /*0088*/ 	.word	0x00000000


	//----- nvinfo : EIATTR_CBANK_PARAM_SIZE
	.align		4
.L_53:
        /*008c*/ 	.byte	0x03, 0x19
        /*008e*/ 	.short	0x0020


	//----- nvinfo : EIATTR_PARAM_CBANK
	.align		4
        /*0090*/ 	.byte	0x04, 0x0a
        /*0092*/ 	.short	(.L_55 - .L_54)
	.align		4
.L_54:
        /*0094*/ 	.word	index@(.nv.constant0._Z10vjDetectorPKjPhiiif)
        /*0098*/ 	.short	0x0380
        /*009a*/ 	.short	0x0020


	//----- nvinfo : EIATTR_SW_WAR
	.align		4
.L_55:
        /*009c*/ 	.byte	0x04, 0x36
        /*009e*/ 	.short	(.L_57 - .L_56)
.L_56:
        /*00a0*/ 	.word	0x00000008
.L_57:


//--------------------- .nv.info._Z12transpose32uPKjPjii --------------------------
	.section	.nv.info._Z12transpose32uPKjPjii,"",@"SHT_CUDA_INFO"
	.sectionflags	@""
	.align	4


	//----- nvinfo : EIATTR_CUDA_API_VERSION
	.align		4
        /*0000*/ 	.byte	0x04, 0x37
        /*0002*/ 	.short	(.L_59 - .L_58)
.L_58:
        /*0004*/ 	.word	0x00000082


	//----- nvinfo : EIATTR_KPARAM_INFO
	.align		4
.L_59:
        /*0008*/ 	.byte	0x04, 0x17
        /*000a*/ 	.short	(.L_61 - .L_60)
.L_60:
        /*000c*/ 	.word	0x00000000
        /*0010*/ 	.short	0x0003
        /*0012*/ 	.short	0x0014
        /*0014*/ 	.byte	0x00, 0xf0, 0x11, 0x00


	//----- nvinfo : EIATTR_KPARAM_INFO
	.align		4
.L_61:
        /*0018*/ 	.byte	0x04, 0x17
        /*001a*/ 	.short	(.L_63 - .L_62)
.L_62:
        /*001c*/ 	.word	0x00000000
        /*0020*/ 	.short	0x0002
        /*0022*/ 	.short	0x0010
        /*0024*/ 	.byte	0x00, 0xf0, 0x11, 0x00


	//----- nvinfo : EIATTR_KPARAM_INFO
	.align		4
.L_63:
        /*0028*/ 	.byte	0x04, 0x17
        /*002a*/ 	.short	(.L_65 - .L_64)
.L_64:
        /*002c*/ 	.word	0x00000000
        /*0030*/ 	.short	0x0001
        /*0032*/ 	.short	0x0008
        /*0034*/ 	.byte	0x00, 0xf5, 0x21, 0x00


	//----- nvinfo : EIATTR_KPARAM_INFO
	.align		4
.L_65:
        /*0038*/ 	.byte	0x04, 0x17
        /*003a*/ 	.short	(.L_67 - .L_66)
.L_66:
        /*003c*/ 	.word	0x00000000
        /*0040*/ 	.short	0x0000
        /*0042*/ 	.short	0x0000
        /*0044*/ 	.byte	0x00, 0xf5, 0x21, 0x00


	//----- nvinfo : EIATTR_SPARSE_MMA_MASK
	.align		4
.L_67:
        /*0048*/ 	.byte	0x03, 0x50
        /*004a*/ 	.short	0x0000


	//----- nvinfo : EIATTR_MAXREG_COUNT
	.align		4
        /*004c*/ 	.byte	0x03, 0x1b
        /*004e*/ 	.short	0x00ff


	//----- nvinfo : EIATTR_NUM_BARRIERS
	.align		4
        /*0050*/ 	.byte	0x02, 0x4c
        /*0052*/ 	.byte	0x01
	.zero		1


	//----- nvinfo : EIATTR_MERCURY_ISA_VERSION
	.align		4
        /*0054*/ 	.byte	0x03, 0x5f
        /*0056*/ 	.short	0x0101


	//----- nvinfo : EIATTR_VRC_CTA_INIT_COUNT
	.align		4
        /*0058*/ 	.byte	0x02, 0x4a
	.zero		1
	.zero		1


	//----- nvinfo : EIATTR_EXIT_INSTR_OFFSETS
	.align		4
        /*005c*/ 	.byte	0x04, 0x1c
        /*005e*/ 	.short	(.L_69 - .L_68)


	//   ....[0]....
.L_68:
        /*0060*/ 	.word	0x000001a0


	//   ....[1]....
        /*0064*/ 	.word	0x00000250


	//----- nvinfo : EIATTR_CBANK_PARAM_SIZE
	.align		4
.L_69:
        /*0068*/ 	.byte	0x03, 0x19
        /*006a*/ 	.short	0x0018


	//----- nvinfo : EIATTR_PARAM_CBANK
	.align		4
        /*006c*/ 	.byte	0x04, 0x0a
        /*006e*/ 	.short	(.L_71 - .L_70)
	.align		4
.L_70:
        /*0070*/ 	.word	index@(.nv.constant0._Z12transpose32uPKjPjii)
        /*0074*/ 	.short	0x0380
        /*0076*/ 	.short	0x0018


	//----- nvinfo : EIATTR_SW_WAR
	.align		4
.L_71:
        /*0078*/ 	.byte	0x04, 0x36
        /*007a*/ 	.short	(.L_73 - .L_72)
.L_72:
        /*007c*/ 	.word	0x00000008
.L_73:


//--------------------- .nv.info._Z6addOffPjPKjii --------------------------
	.section	.nv.info._Z6addOffPjPKjii,"",@"SHT_CUDA_INFO"
	.sectionflags	@""
	.align	4


	//----- nvinfo : EIATTR_CUDA_API_VERSION
	.align		4
        /*0000*/ 	.byte	0x04, 0x37
        /*0002*/ 	.short	(.L_75 - .L_74)
.L_74:
        /*0004*/ 	.word	0x00000082


	//----- nvinfo : EIATTR_KPARAM_INFO
	.align		4
.L_75:
        /*0008*/ 	.byte	0x04, 0x17
        /*000a*/ 	.short	(.L_77 - .L_76)
.L_76:
        /*000c*/ 	.word	0x00000000
        /*0010*/ 	.short	0x0003
        /*0012*/ 	.short	0x0014
        /*0014*/ 	.byte	0x00, 0xf0, 0x11, 0x00


	//----- nvinfo : EIATTR_KPARAM_INFO
	.align		4
.L_77:
        /*0018*/ 	.byte	0x04, 0x17
        /*001a*/ 	.short	(.L_79 - .L_78)
.L_78:
        /*001c*/ 	.word	0x00000000
        /*0020*/ 	.short	0x0002
        /*0022*/ 	.short	0x0010
        /*0024*/ 	.byte	0x00, 0xf0, 0x11, 0x00


	//----- nvinfo : EIATTR_KPARAM_INFO
	.align		4
.L_79:
        /*0028*/ 	.byte	0x04, 0x17
        /*002a*/ 	.short	(.L_81 - .L_80)
.L_80:
        /*002c*/ 	.word	0x00000000
        /*0030*/ 	.short	0x0001
        /*0032*/ 	.short	0x0008
        /*0034*/ 	.byte	0x00, 0xf5, 0x21, 0x00


	//----- nvinfo : EIATTR_KPARAM_INFO
	.align		4
.L_81:
        /*0038*/ 	.byte	0x04, 0x17
        /*003a*/ 	.short	(.L_83 - .L_82)
.L_82:
        /*003c*/ 	.word	0x00000000
        /*0040*/ 	.short	0x0000
        /*0042*/ 	.short	0x0000
        /*0044*/ 	.byte	0x00, 0xf5, 0x21, 0x00


	//----- nvinfo : EIATTR_SPARSE_MMA_MASK
	.align		4
.L_83:
        /*0048*/ 	.byte	0x03, 0x50
        /*004a*/ 	.short	0x0000


	//----- nvinfo : EIATTR_MAXREG_COUNT
	.align		4
        /*004c*/ 	.byte	0x03, 0x1b
        /*004e*/ 	.short	0x00ff


	//----- nvinfo : EIATTR_MERCURY_ISA_VERSION
	.align		4
        /*0050*/ 	.byte	0x03, 0x5f
        /*0052*/ 	.short	0x0101


	//----- nvinfo : EIATTR_VRC_CTA_INIT_COUNT
	.align		4
        /*0054*/ 	.byte	0x02, 0x4a
	.zero		1
	.zero		1


	//----- nvinfo : EIATTR_EXIT_INSTR_OFFSETS
	.align		4
        /*0058*/ 	.byte	0x04, 0x1c
        /*005a*/ 	.short	(.L_85 - .L_84)


	//   ....[0]....
.L_84:
        /*005c*/ 	.word	0x000000a0


	//   ....[1]....
        /*0060*/ 	.word	0x00000140


	//----- nvinfo : EIATTR_CBANK_PARAM_SIZE
	.align		4
.L_85:
        /*0064*/ 	.byte	0x03, 0x19
        /*0066*/ 	.short	0x0018


	//----- nvinfo : EIATTR_PARAM_CBANK
	.align		4
        /*0068*/ 	.byte	0x04, 0x0a
        /*006a*/ 	.short	(.L_87 - .L_86)
	.align		4
.L_86:
        /*006c*/ 	.word	index@(.nv.constant0._Z6addOffPjPKjii)
        /*0070*/ 	.short	0x0380
        /*0072*/ 	.short	0x0018


	//----- nvinfo : EIATTR_SW_WAR
	.align		4
.L_87:
        /*0074*/ 	.byte	0x04, 0x36
        /*0076*/ 	.short	(.L_89 - .L_88)
.L_88:
        /*0078*/ 	.word	0x00000008
.L_89:


//--------------------- .nv.info._Z8scanSumsPjii  --------------------------
	.section	.nv.info._Z8scanSumsPjii,"",@"SHT_CUDA_INFO"
	.sectionflags	@""
	.align	4


	//----- nvinfo : EIATTR_CUDA_API_VERSION
	.align		4
        /*0000*/ 	.byte	0x04, 0x37
        /*0002*/ 	.short	(.L_91 - .L_90)
.L_90:
        /*0004*/ 	.word	0x00000082


	//----- nvinfo : EIATTR_KPARAM_INFO
	.align		4
.L_91:
        /*0008*/ 	.byte	0x04, 0x17
        /*000a*/ 	.short	(.L_93 - .L_92)
.L_92:
        /*000c*/ 	.word	0x00000000
        /*0010*/ 	.short	0x0002
        /*0012*/ 	.short	0x000c
        /*0014*/ 	.byte	0x00, 0xf0, 0x11, 0x00


	//----- nvinfo : EIATTR_KPARAM_INFO
	.align		4
.L_93:
        /*0018*/ 	.byte	0x04, 0x17
        /*001a*/ 	.short	(.L_95 - .L_94)
.L_94:
        /*001c*/ 	.word	0x00000000
        /*0020*/ 	.short	0x0001
        /*0022*/ 	.short	0x0008
        /*0024*/ 	.byte	0x00, 0xf0, 0x11, 0x00


	//----- nvinfo : EIATTR_KPARAM_INFO
	.align		4
.L_95:
        /*0028*/ 	.byte	0x04, 0x17
        /*002a*/ 	.short	(.L_97 - .L_96)
.L_96:
        /*002c*/ 	.word	0x00000000
        /*0030*/ 	.short	0x0000
        /*0032*/ 	.short	0x0000
        /*0034*/ 	.byte	0x00, 0xf5, 0x21, 0x00


	//----- nvinfo : EIATTR_SPARSE_MMA_MASK
	.align		4
.L_97:
        /*0038*/ 	.byte	0x03, 0x50
        /*003a*/ 	.short	0x0000


	//----- nvinfo : EIATTR_MAXREG_COUNT
	.align		4
        /*003c*/ 	.byte	0x03, 0x1b
        /*003e*/ 	.short	0x00ff


	//----- nvinfo : EIATTR_MERCURY_ISA_VERSION
	.align		4
        /*0040*/ 	.byte	0x03, 0x5f
        /*0042*/ 	.short	0x0101


	//----- nvinfo : EIATTR_VRC_CTA_INIT_COUNT
	.align		4
        /*0044*/ 	.byte	0x02, 0x4a
	.zero		1
	.zero		1


	//----- nvinfo : EIATTR_EXIT_INSTR_OFFSETS
	.align		4
        /*0048*/ 	.byte	0x04, 0x1c
        /*004a*/ 	.short	(.L_99 - .L_98)


	//   ....[0]....
.L_98:
        /*004c*/ 	.word	0x00000050


	//   ....[1]....
        /*0050*/ 	.word	0x000004c0


	//   ....[2]....
        /*0054*/ 	.word	0x00000720


	//   ....[3]....
        /*0058*/ 	.word	0x000008c0


	//   ....[4]....
        /*005c*/ 	.word	0x000009d0


	//----- nvinfo : EIATTR_CBANK_PARAM_SIZE
	.align		4
.L_99:
        /*0060*/ 	.byte	0x03, 0x19
        /*0062*/ 	.short	0x0010


	//----- nvinfo : EIATTR_PARAM_CBANK
	.align		4
        /*0064*/ 	.byte	0x04, 0x0a
        /*0066*/ 	.short	(.L_101 - .L_100)
	.align		4
.L_100:
        /*0068*/ 	.word	index@(.nv.constant0._Z8scanSumsPjii)
        /*006c*/ 	.short	0x0380
        /*006e*/ 	.short	0x0010


	//----- nvinfo : EIATTR_SW_WAR
	.align		4
.L_101:
        /*0070*/ 	.byte	0x04, 0x36
        /*0072*/ 	.short	(.L_103 - .L_102)
.L_102:
        /*0074*/ 	.word	0x00000008
.L_103:


//--------------------- .nv.info._Z11scanRow_u32PjS_ii --------------------------
	.section	.nv.info._Z11scanRow_u32PjS_ii,"",@"SHT_CUDA_INFO"
	.sectionflags	@""
	.align	4


	//----- nvinfo : EIATTR_CUDA_API_VERSION
	.align		4
        /*0000*/ 	.byte	0x04, 0x37
        /*0002*/ 	.short	(.L_105 - .L_104)
.L_104:
        /*0004*/ 	.word	0x00000082


	//----- nvinfo : EIATTR_KPARAM_INFO
	.align		4
.L_105:
        /*0008*/ 	.byte	0x04, 0x17
        /*000a*/ 	.short	(.L_107 - .L_106)
.L_106:
        /*000c*/ 	.word	0x00000000
        /*0010*/ 	.short	0x0003
        /*0012*/ 	.short	0x0014
        /*0014*/ 	.byte	0x00, 0xf0, 0x11, 0x00


	//----- nvinfo : EIATTR_KPARAM_INFO
	.align		4
.L_107:
        /*0018*/ 	.byte	0x04, 0x17
        /*001a*/ 	.short	(.L_109 - .L_108)
.L_108:
        /*001c*/ 	.word	0x00000000
        /*0020*/ 	.short	0x0002
        /*0022*/ 	.short	0x0010
        /*0024*/ 	.byte	0x00, 0xf0, 0x11, 0x00


	//----- nvinfo : EIATTR_KPARAM_INFO
	.align		4
.L_109:
        /*0028*/ 	.byte	0x04, 0x17
        /*002a*/ 	.short	(.L_111 - .L_110)
.L_110:
        /*002c*/ 	.word	0x00000000
        /*0030*/ 	.short	0x0001
        /*0032*/ 	.short	0x0008
        /*0034*/ 	.byte	0x00, 0xf5, 0x21, 0x00


	//----- nvinfo : EIATTR_KPARAM_INFO
	.align		4
.L_111:
        /*0038*/ 	.byte	0x04, 0x17
        /*003a*/ 	.short	(.L_113 - .L_112)
.L_112:
        /*003c*/ 	.word	0x00000000
        /*0040*/ 	.short	0x0000
        /*0042*/ 	.short	0x0000
        /*0044*/ 	.byte	0x00, 0xf5, 0x21, 0x00


	//----- nvinfo : EIATTR_SPARSE_MMA_MASK
	.align		4
.L_113:
        /*0048*/ 	.byte	0x03, 0x50
        /*004a*/ 	.short	0x0000


	//----- nvinfo : EIATTR_MAXREG_COUNT
	.align		4
        /*004c*/ 	.byte	0x03, 0x1b
        /*004e*/ 	.short	0x00ff


	//----- nvinfo : EIATTR_NUM_BARRIERS
	.align		4
        /*0050*/ 	.byte	0x02, 0x4c
        /*0052*/ 	.byte	0x01
	.zero		1


	//----- nvinfo : EIATTR_MERCURY_ISA_VERSION
	.align		4
        /*0054*/ 	.byte	0x03, 0x5f
        /*0056*/ 	.short	0x0101


	//----- nvinfo : EIATTR_VRC_CTA_INIT_COUNT
	.align		4
        /*0058*/ 	.byte	0x02, 0x4a
	.zero		1
	.zero		1


	//----- nvinfo : EIATTR_EXIT_INSTR_OFFSETS
	.align		4
        /*005c*/ 	.byte	0x04, 0x1c
        /*005e*/ 	.short	(.L_115 - .L_114)


	//   ....[0]....
.L_114:
        /*0060*/ 	.word	0x00000680


	//   ....[1]....
        /*0064*/ 	.word	0x000006f0


	//----- nvinfo : EIATTR_CBANK_PARAM_SIZE
	.align		4
.L_115:
        /*0068*/ 	.byte	0x03, 0x19
        /*006a*/ 	.short	0x0018


	//----- nvinfo : EIATTR_PARAM_CBANK
	.align		4
        /*006c*/ 	.byte	0x04, 0x0a
        /*006e*/ 	.short	(.L_117 - .L_116)
	.align		4
.L_116:
        /*0070*/ 	.word	index@(.nv.constant0._Z11scanRow_u32PjS_ii)
        /*0074*/ 	.short	0x0380
        /*0076*/ 	.short	0x0018


	//----- nvinfo : EIATTR_SW_WAR
	.align		4
.L_117:
        /*0078*/ 	.byte	0x04, 0x36
        /*007a*/ 	.short	(.L_119 - .L_118)
.L_118:
        /*007c*/ 	.word	0x00000008
.L_119:


//--------------------- .nv.info._Z10scanRow_u8PKhPjS1_ii --------------------------
	.section	.nv.info._Z10scanRow_u8PKhPjS1_ii,"",@"SHT_CUDA_INFO"
	.sectionflags	@""
	.align	4


	//----- nvinfo : EIATTR_CUDA_API_VERSION
	.align		4
        /*0000*/ 	.byte	0x04, 0x37
        /*0002*/ 	.short	(.L_121 - .L_120)
.L_120:
        /*0004*/ 	.word	0x00000082


	//----- nvinfo : EIATTR_KPARAM_INFO
	.align		4
.L_121:
        /*0008*/ 	.byte	0x04, 0x17
        /*000a*/ 	.short	(.L_123 - .L_122)
.L_122:
        /*000c*/ 	.word	0x00000000
        /*0010*/ 	.short	0x0004
        /*0012*/ 	.short	0x001c
        /*0014*/ 	.byte	0x00, 0xf0, 0x11, 0x00


	//----- nvinfo : EIATTR_KPARAM_INFO
	.align		4
.L_123:
        /*0018*/ 	.byte	0x04, 0x17
        /*001a*/ 	.short	(.L_125 - .L_124)
.L_124:
        /*001c*/ 	.word	0x00000000
        /*0020*/ 	.short	0x0003
        /*0022*/ 	.short	0x0018
        /*0024*/ 	.byte	0x00, 0xf0, 0x11, 0x00


	//----- nvinfo : EIATTR_KPARAM_INFO
	.align		4
.L_125:
        /*0028*/ 	.byte	0x04, 0x17
        /*002a*/ 	.short	(.L_127 - .L_126)
.L_126:
        /*002c*/ 	.word	0x00000000
        /*0030*/ 	.short	0x0002
        /*0032*/ 	.short	0x0010
        /*0034*/ 	.byte	0x00, 0xf5, 0x21, 0x00


	//----- nvinfo : EIATTR_KPARAM_INFO
	.align		4
.L_127:
        /*0038*/ 	.byte	0x04, 0x17
        /*003a*/ 	.short	(.L_129 - .L_128)
.L_128:
        /*003c*/ 	.word	0x00000000
        /*0040*/ 	.short	0x0001
        /*0042*/ 	.short	0x0008
        /*0044*/ 	.byte	0x00, 0xf5, 0x21, 0x00


	//----- nvinfo : EIATTR_KPARAM_INFO
	.align		4
.L_129:
        /*0048*/ 	.byte	0x04, 0x17
        /*004a*/ 	.short	(.L_131 - .L_130)
.L_130:
        /*004c*/ 	.word	0x00000000
        /*0050*/ 	.short	0x0000
        /*0052*/ 	.short	0x0000
        /*0054*/ 	.byte	0x00, 0xf5, 0x21, 0x00


	//----- nvinfo : EIATTR_SPARSE_MMA_MASK
	.align		4
.L_131:
        /*0058*/ 	.byte	0x03, 0x50
        /*005a*/ 	.short	0x0000


	//----- nvinfo : EIATTR_MAXREG_COUNT
	.align		4
        /*005c*/ 	.byte	0x03, 0x1b
        /*005e*/ 	.short	0x00ff


	//----- nvinfo : EIATTR_NUM_BARRIERS
	.align		4
        /*0060*/ 	.byte	0x02, 0x4c
        /*0062*/ 	.byte	0x01
	.zero		1


	//----- nvinfo : EIATTR_MERCURY_ISA_VERSION
	.align		4
        /*0064*/ 	.byte	0x03, 0x5f
        /*0066*/ 	.short	0x0101


	//----- nvinfo : EIATTR_VRC_CTA_INIT_COUNT
	.align		4
        /*0068*/ 	.byte	0x02, 0x4a
	.zero		1
	.zero		1


	//----- nvinfo : EIATTR_EXIT_INSTR_OFFSETS
	.align		4
        /*006c*/ 	.byte	0x04, 0x1c
        /*006e*/ 	.short	(.L_133 - .L_132)


	//   ....[0]....
.L_132:
        /*0070*/ 	.word	0x000006c0


	//   ....[1]....
        /*0074*/ 	.word	0x00000730


	//----- nvinfo : EIATTR_CBANK_PARAM_SIZE
	.align		4
.L_133:
        /*0078*/ 	.byte	0x03, 0x19
        /*007a*/ 	.short	0x0020


	//----- nvinfo : EIATTR_PARAM_CBANK
	.align		4
        /*007c*/ 	.byte	0x04, 0x0a
        /*007e*/ 	.short	(.L_135 - .L_134)
	.align		4
.L_134:
        /*0080*/ 	.word	index@(.nv.constant0._Z10scanRow_u8PKhPjS1_ii)
        /*0084*/ 	.short	0x0380
        /*0086*/ 	.short	0x0020


	//----- nvinfo : EIATTR_SW_WAR
	.align		4
.L_135:
        /*0088*/ 	.byte	0x04, 0x36
        /*008a*/ 	.short	(.L_137 - .L_136)
.L_136:
        /*008c*/ 	.word	0x00000008
.L_137:


//--------------------- .nv.callgraph             --------------------------
	.section	.nv.callgraph,"",@"SHT_CUDA_CALLGRAPH"
	.align	4
	.sectionentsize	8
	.align		4
        /*0000*/ 	.word	0x00000000
	.align		4
        /*0004*/ 	.word	0xffffffff
	.align		4
        /*0008*/ 	.word	0x00000000
	.align		4
        /*000c*/ 	.word	0xfffffffe
	.align		4
        /*0010*/ 	.word	0x00000000
	.align		4
        /*0014*/ 	.word	0xfffffffd
	.align		4
        /*0018*/ 	.word	0x00000000
	.align		4
        /*001c*/ 	.word	0xfffffffc


//--------------------- .text._Z10vjDetectorPKjPhiiif --------------------------
	.section	.text._Z10vjDetectorPKjPhiiif,"ax",@progbits
	.align	128
        .global         _Z10vjDetectorPKjPhiiif
        .type           _Z10vjDetectorPKjPhiiif,@function
        .size           _Z10vjDetectorPKjPhiiif,(.L_x_16 - _Z10vjDetectorPKjPhiiif)
        .other          _Z10vjDetectorPKjPhiiif,@"STO_CUDA_ENTRY STV_DEFAULT"
_Z10vjDetectorPKjPhiiif:
.text._Z10vjDetectorPKjPhiiif:
[----:B------:R-:W-:Y:S01]  /*0000*/  LDC R1, c[0x0][0x37c] ;  /* 0x0000df00ff017b82 */ /* 0x000fe20000000800 */
[----:B------:R-:W0:Y:S07]  /*0010*/  S2R R2, SR_TID.Y ;  /* 0x0000000000027919 */ /* 0x000e2e0000002200 */
[----:B------:R-:W1:Y:S01]  /*0020*/  LDC R0, c[0x0][0x360] ;  /* 0x0000d800ff007b82 */ /* 0x000e620000000800 */
[----:B------:R-:W1:Y:S07]  /*0030*/  S2R R7, SR_TID.X ;  /* 0x0000000000077919 */ /* 0x000e6e0000002100 */
[----:B------:R-:W0:Y:S08]  /*0040*/  S2UR UR5, SR_CTAID.Y ;  /* 0x00000000000579c3 */ /* 0x000e300000002600 */
[----:B------:R-:W0:Y:S08]  /*0050*/  LDC R3, c[0x0][0x364] ;  /* 0x0000d900ff037b82 */ /* 0x000e300000000800 */
[----:B------:R-:W1:Y:S08]  /*0060*/  S2UR UR4, SR_CTAID.X ;  /* 0x00000000000479c3 */ /* 0x000e700000002500 */
[----:B------:R-:W2:Y:S01]  /*0070*/  LDC.64 R4, c[0x0][0x390] ;  /* 0x0000e400ff047b82 */ /* 0x000ea20000000a00 */
[----:B0-----:R-:W-:-:S04]  /*0080*/  IMAD R3, R3, UR5, R2 ;  /* 0x0000000503037c24 */ /* 0x001fc8000f8e0202 */
[----:B------:R-:W-:Y:S02]  /*0090*/  IMAD.SHL.U32 R6, R3, 0x4, RZ ;  /* 0x0000000403067824 */ /* 0x000fe400078e00ff */
[----:B-1----:R-:W-:Y:S02]  /*00a0*/  IMAD R0, R0, UR4, R7 ;  /* 0x0000000400007c24 */ /* 0x002fe4000f8e0207 */
[----:B------:R-:W-:Y:S02]  /*00b0*/  VIADD R8, R6, 0x17 ;  /* 0x0000001706087836 */ /* 0x000fe40000000000 */
[----:B------:R-:W-:-:S04]  /*00c0*/  IMAD.SHL.U32 R2, R0, 0x4, RZ ;  /* 0x0000000400027824 */ /* 0x000fc800078e00ff */
[----:B------:R-:W-:Y:S01]  /*00d0*/  VIADD R7, R2, 0x17 ;  /* 0x0000001702077836 */ /* 0x000fe20000000000 */
[----:B--2---:R-:W-:-:S04]  /*00e0*/  ISETP.GE.AND P0, PT, R8, R5, PT ;  /* 0x000000050800720c */ /* 0x004fc80003f06270 */
[----:B------:R-:W-:-:S13]  /*00f0*/  ISETP.GE.OR P0, PT, R7, R4, P0 ;  /* 0x000000040700720c */ /* 0x000fda0000706670 */
[----:B------:R-:W-:Y:S05]  /*0100*/  @P0 EXIT ;  /* 0x000000000000094d */ /* 0x000fea0003800000 */
[----:B------:R-:W-:Y:S01]  /*0110*/  VIADD R5, R6, 0xffffffff ;  /* 0xffffffff06057836 */ /* 0x000fe20000000000 */
[----:B------:R-:W0:Y:S01]  /*0120*/  LDCU.64 UR6, c[0x0][0x380] ;  /* 0x00007000ff0677ac */ /* 0x000e220008000a00 */
[----:B------:R-:W-:Y:S01]  /*0130*/  SHF.R.S32.HI R10, RZ, 0x1f, R2 ;  /* 0x0000001fff0a7819 */ /* 0x000fe20000011402 */
[----:B------:R-:W-:Y:S01]  /*0140*/  BSSY.RECONVERGENT B0, `(.L_x_0) ;  /* 0x0000012000007945 */ /* 0x000fe20003800200 */
[----:B------:R-:W-:Y:S01]  /*0150*/  IMAD R5, R5, R4, RZ ;  /* 0x0000000405057224 */ /* 0x000fe200078e02ff */
[----:B------:R-:W-:Y:S01]  /*0160*/  ISETP.NE.AND P0, PT, R3, RZ, PT ;  /* 0x000000ff0300720c */ /* 0x000fe20003f05270 */
[----:B------:R-:W1:Y:S01]  /*0170*/  LDCU.64 UR4, c[0x0][0x358] ;  /* 0x00006b00ff0477ac */ /* 0x000e620008000a00 */
[----:B------:R-:W-:Y:S02]  /*0180*/  BSSY.RELIABLE B1, `(.L_x_1) ;  /* 0x000000c000017945 */ /* 0x000fe40003800100 */
[----:B------:R-:W-:-:S04]  /*0190*/  IADD3 R7, P1, PT, R2, R5, RZ ;  /* 0x0000000502077210 */ /* 0x000fc80007f3e0ff */
[----:B------:R-:W-:Y:S02]  /*01a0*/  LEA.HI.X.SX32 R8, R5, R10, 0x1, P1 ;  /* 0x0000000a05087211 */ /* 0x000fe400008f0eff */
[----:B------:R-:W-:Y:S02]  /*01b0*/  ISETP.LT.OR P1, PT, R0, 0x1, !P0 ;  /* 0x000000010000780c */ /* 0x000fe40004721670 */
[----:B0-----:R-:W-:-:S04]  /*01c0*/  LEA R6, P2, R7, UR6, 0x2 ;  /* 0x0000000607067c11 */ /* 0x001fc8000f8410ff */
[----:B------:R-:W-:-:S07]  /*01d0*/  LEA.HI.X R7, R7, UR7, R8, 0x2, P2 ;  /* 0x0000000707077c11 */ /* 0x000fce00090f1408 */
[----:B-1----:R-:W-:Y:S05]  /*01e0*/  @P1 BRA `(.L_x_2) ;  /* 0x0000000000081947 */ /* 0x002fea0003800000 */
[----:B------:R0:W5:Y:S01]  /*01f0*/  LDG.E R8, desc[UR4][R6.64+-0x4] ;  /* 0xfffffc0406087981 */ /* 0x000162000c1e1900 */
[----:B------:R-:W-:Y:S05]  /*0200*/  BRA `(.L_x_3) ;  /* 0x00000000000c7947 */ /* 0x000fea0003800000 */
.L_x_2:
[----:B------:R-:W-:Y:S05]  /*0210*/  @!P0 BREAK.RELIABLE B1 ;  /* 0x0000000000018942 */ /* 0x000fea0003800100 */
[----:B------:R-:W-:Y:S01]  /*0220*/  CS2R R8, SRZ ;  /* 0x0000000000087805 */ /* 0x000fe2000001ff00 */
[----:B------:R-:W-:Y:S06]  /*0230*/  @!P0 BRA `(.L_x_4) ;  /* 0x0000000000088947 */ /* 0x000fec0003800000 */
.L_x_3:
[----:B------:R-:W-:Y:S05]  /*0240*/  BSYNC.RELIABLE B1 ;  /* 0x0000000000017941 */ /* 0x000fea0003800100 */
.L_x_1:
[----:B------:R1:W5:Y:S02]  /*0250*/  LDG.E R9, desc[UR4][R6.64+0x5c] ;  /* 0x00005c0406097981 */ /* 0x000364000c1e1900 */
.L_x_4:
[----:B------:R-:W-:Y:S05]  /*0260*/  BSYNC.RECONVERGENT B0 ;  /* 0x0000000000007941 */ /* 0x000fea0003800200 */
.L_x_0:
[----:B------:R-:W-:Y:S05]  /*0270*/  WARPSYNC.ALL ;  /* 0x0000000000007948 */ /* 0x000fea0003800000 */
[----:B------:R-:W-:Y:S01]  /*0280*/  LEA R5, R3, 0xb, 0x2 ;  /* 0x0000000b03057811 */ /* 0x000fe200078e10ff */
[----:B------:R-:W2:Y:S01]  /*0290*/  LDCU.64 UR8, c[0x0][0x398] ;  /* 0x00007300ff0877ac */ /* 0x000ea20008000a00 */
[----:B------:R-:W-:-:S03]  /*02a0*/  ISETP.GE.AND P0, PT, R0, 0x1, PT ;  /* 0x000000010000780c */ /* 0x000fc60003f06270 */
[----:B------:R-:W-:Y:S01]  /*02b0*/  IMAD R5, R5, R4, RZ ;  /* 0x0000000405057224 */ /* 0x000fe200078e02ff */
[----:B------:R-:W3:Y:S03]  /*02c0*/  LDCU.64 UR10, c[0x0][0x388] ;  /* 0x00007100ff0a77ac */ /* 0x000ee60008000a00 */
[----:B01----:R-:W-:Y:S01]  /*02d0*/  IMAD R7, R4, 0xc, R5 ;  /* 0x0000000c04077824 */ /* 0x003fe200078e0205 */
[----:B------:R-:W-:-:S04]  /*02e0*/  IADD3 R11, P2, PT, R2, R5, RZ ;  /* 0x00000005020b7210 */ /* 0x000fc80007f5e0ff */
[----:B------:R-:W-:Y:S02]  /*02f0*/  IADD3 R12, P1, PT, R2, R7, RZ ;  /* 0x00000007020c7210 */ /* 0x000fe40007f3e0ff */
[-C--:B------:R-:W-:Y:S02]  /*0300*/  LEA.HI.X.SX32 R2, R5, R10.reuse, 0x1, P2 ;  /* 0x0000000a05027211 */ /* 0x080fe400010f0eff */
[----:B------:R-:W-:Y:S02]  /*0310*/  LEA.HI.X.SX32 R7, R7, R10, 0x1, P1 ;  /* 0x0000000a07077211 */ /* 0x000fe400008f0eff */
[C---:B------:R-:W-:Y:S02]  /*0320*/  LEA R4, P2, R11.reuse, UR6, 0x2 ;  /* 0x000000060b047c11 */ /* 0x040fe4000f8410ff */
[C---:B------:R-:W-:Y:S02]  /*0330*/  LEA R6, P1, R12.reuse, UR6, 0x2 ;  /* 0x000000060c067c11 */ /* 0x040fe4000f8210ff */
[----:B------:R-:W-:Y:S01]  /*0340*/  LEA.HI.X R5, R11, UR7, R2, 0x2, P2 ;  /* 0x000000070b057c11 */ /* 0x000fe200090f1402 */
[----:B------:R-:W-:Y:S01]  /*0350*/  IMAD.MOV.U32 R2, RZ, RZ, RZ ;  /* 0x000000ffff027224 */ /* 0x000fe200078e00ff */
[----:B------:R-:W-:Y:S01]  /*0360*/  LEA.HI.X R7, R12, UR7, R7, 0x2, P1 ;  /* 0x000000070c077c11 */ /* 0x000fe200088f1407 */
[----:B------:R-:W-:-:S02]  /*0370*/  IMAD.MOV.U32 R11, RZ, RZ, RZ ;  /* 0x000000ffff0b7224 */ /* 0x000fc400078e00ff */
[----:B------:R-:W-:Y:S01]  /*0380*/  IMAD.MOV.U32 R12, RZ, RZ, RZ ;  /* 0x000000ffff0c7224 */ /* 0x000fe200078e00ff */
[----:B------:R-:W4:Y:S04]  /*0390*/  LDG.E R10, desc[UR4][R4.64+0x5c] ;  /* 0x00005c04040a7981 */ /* 0x000f28000c1e1900 */
[----:B------:R-:W3:Y:S04]  /*03a0*/  @P0 LDG.E R2, desc[UR4][R4.64+-0x4] ;  /* 0xfffffc0404020981 */ /* 0x000ee8000c1e1900 */
[----:B------:R-:W4:Y:S04]  /*03b0*/  @P0 LDG.E R11, desc[UR4][R4.64+-0x4] ;  /* 0xfffffc04040b0981 */ /* 0x000f28000c1e1900 */
[----:B------:R-:W4:Y:S04]  /*03c0*/  @P0 LDG.E R12, desc[UR4][R6.64+-0x4] ;  /* 0xfffffc04060c0981 */ /* 0x000f28000c1e1900 */
[----:B------:R-:W4:Y:S01]  /*03d0*/  LDG.E R13, desc[UR4][R6.64+0x5c] ;  /* 0x00005c04060d7981 */ /* 0x000f22000c1e1900 */
[----:B--2---:R-:W-:Y:S01]  /*03e0*/  IMAD R0, R3, UR8, R0 ;  /* 0x0000000803007c24 */ /* 0x004fe2000f8e0200 */
[----:B---3-5:R-:W-:-:S02]  /*03f0*/  IADD3 R9, PT, PT, R8, -R9, -R2 ;  /* 0x8000000908097210 */ /* 0x028fc40007ffe802 */
[----:B----4-:R-:W-:-:S03]  /*0400*/  IADD3 R12, PT, PT, R11, -R10, -R12 ;  /* 0x8000000a0b0c7210 */ /* 0x010fc60007ffe80c */
[----:B------:R-:W-:Y:S02]  /*0410*/  IMAD.IADD R10, R10, 0x1, R9 ;  /* 0x000000010a0a7824 */ /* 0x000fe400078e0209 */
[----:B------:R-:W-:-:S03]  /*0420*/  IMAD.IADD R12, R13, 0x1, R12 ;  /* 0x000000010d0c7824 */ /* 0x000fc600078e020c */
[----:B------:R-:W-:Y:S02]  /*0430*/  I2FP.F32.U32 R9, R10 ;  /* 0x0000000a00097245 */ /* 0x000fe40000201000 */
[----:B------:R-:W-:-:S05]  /*0440*/  I2FP.F32.U32 R12, R12 ;  /* 0x0000000c000c7245 */ /* 0x000fca0000201000 */
[----:B------:R-:W-:Y:S01]  /*0450*/  FADD R9, R12, -R9 ;  /* 0x800000090c097221 */ /* 0x000fe20000000000 */
[----:B------:R-:W-:-:S04]  /*0460*/  IADD3 R2, P1, PT, R0, UR10, RZ ;  /* 0x0000000a00027c10 */ /* 0x000fc8000ff3e0ff */
[----:B------:R-:W-:Y:S02]  /*0470*/  FSETP.GT.AND P0, PT, R9, UR9, PT ;  /* 0x0000000909007c0b */ /* 0x000fe4000bf04000 */
[----:B------:R-:W-:Y:S02]  /*0480*/  LEA.HI.X.SX32 R3, R0, UR11, 0x1, P1 ;  /* 0x0000000b00037c11 */ /* 0x000fe400088f0eff */
[----:B------:R-:W-:-:S05]  /*0490*/  SEL R5, RZ, 0x1, !P0 ;  /* 0x00000001ff057807 */ /* 0x000fca0004000000 */
[----:B------:R-:W-:Y:S01]  /*04a0*/  STG.E.U8 desc[UR4][R2.64], R5 ;  /* 0x0000000502007986 */ /* 0x000fe2000c101104 */
[----:B------:R-:W-:Y:S05]  /*04b0*/  EXIT ;  /* 0x000000000000794d */ /* 0x000fea0003800000 */
.L_x_5:
[----:B------:R-:W-:-:S00]  /*04c0*/  BRA `(.L_x_5) ;  /* 0xfffffffc00fc7947 */ /* 0x000fc0000383ffff */
[----:B------:R-:W-:-:S00]  /*04d0*/  NOP ;  /* 0x0000000000007918 */ /* 0x000fc00000000000 */
        /* <DEDUP_REMOVED lines=10> */
.L_x_16:


//--------------------- .text._Z12transpose32uPKjPjii --------------------------
	.section	.text._Z12transpose32uPKjPjii,"ax",@progbits
	.align	128
        .global         _Z12transpose32uPKjPjii
        .type           _Z12transpose32uPKjPjii,@function
        .size           _Z12transpose32uPKjPjii,(.L_x_17 - _Z12transpose32uPKjPjii)
        .other          _Z12transpose32uPKjPjii,@"STO_CUDA_ENTRY STV_DEFAULT"
_Z12transpose32uPKjPjii:
.text._Z12transpose32uPKjPjii:
[----:B------:R-:W-:Y:S01]  /*0000*/  LDC R1, c[0x0][0x37c] ;  /* 0x0000df00ff017b82 */ /* 0x000fe20000000800 */
[----:B------:R-:W0:Y:S01]  /*0010*/  S2R R8, SR_TID.Y ;  /* 0x0000000000087919 */ /* 0x000e220000002200 */
[----:B------:R-:W1:Y:S01]  /*0020*/  LDCU.64 UR6, c[0x0][0x390] ;  /* 0x00007200ff0677ac */ /* 0x000e620008000a00 */
[----:B------:R-:W0:Y:S01]  /*0030*/  S2R R9, SR_CTAID.Y ;  /* 0x0000000000097919 */ /* 0x000e220000002600 */
[----:B------:R-:W2:Y:S01]  /*0040*/  LDCU.64 UR4, c[0x0][0x358] ;  /* 0x00006b00ff0477ac */ /* 0x000ea20008000a00 */
[----:B------:R-:W3:Y:S01]  /*0050*/  S2R R7, SR_CTAID.X ;  /* 0x0000000000077919 */ /* 0x000ee20000002500 */
[----:B------:R-:W3:Y:S01]  /*0060*/  S2R R6, SR_TID.X ;  /* 0x0000000000067919 */ /* 0x000ee20000002100 */
[----:B0-----:R-:W-:-:S05]  /*0070*/  IMAD R5, R9, 0x20, R8 ;  /* 0x0000002009057824 */ /* 0x001fca00078e0208 */
[----:B-1----:R-:W-:Y:S01]  /*0080*/  ISETP.GE.AND P0, PT, R5, UR7, PT ;  /* 0x0000000705007c0c */ /* 0x002fe2000bf06270 */
[----:B---3--:R-:W-:-:S05]  /*0090*/  IMAD R0, R7, 0x20, R6 ;  /* 0x0000002007007824 */ /* 0x008fca00078e0206 */
[----:B------:R-:W-:-:S13]  /*00a0*/  ISETP.GE.OR P0, PT, R0, UR6, P0 ;  /* 0x0000000600007c0c */ /* 0x000fda0008706670 */
[----:B------:R-:W0:Y:S01]  /*00b0*/  @!P0 LDC.64 R2, c[0x0][0x380] ;  /* 0x0000e000ff028b82 */ /* 0x000e220000000a00 */
[----:B------:R-:W-:-:S04]  /*00c0*/  @!P0 IMAD R5, R5, UR6, R0 ;  /* 0x0000000605058c24 */ /* 0x000fc8000f8e0200 */
[----:B0-----:R-:W-:-:S06]  /*00d0*/  @!P0 IMAD.WIDE R2, R5, 0x4, R2 ;  /* 0x0000000405028825 */ /* 0x001fcc00078e0202 */
[----:B--2---:R-:W2:Y:S01]  /*00e0*/  @!P0 LDG.E R2, desc[UR4][R2.64] ;  /* 0x0000000402028981 */ /* 0x004ea2000c1e1900 */
[----:B------:R-:W-:Y:S01]  /*00f0*/  @!P0 MOV R0, 0x400 ;  /* 0x0000040000008802 */ /* 0x000fe20000000f00 */
[----:B------:R-:W-:Y:S01]  /*0100*/  IMAD R7, R7, 0x20, R8 ;  /* 0x0000002007077824 */ /* 0x000fe200078e0208 */
[----:B------:R-:W-:Y:S01]  /*0110*/  LEA R4, R9, R6, 0x5 ;  /* 0x0000000609047211 */ /* 0x000fe200078e28ff */
[----:B------:R-:W0:Y:S03]  /*0120*/  @!P0 S2R R5, SR_CgaCtaId ;  /* 0x0000000000058919 */ /* 0x000e260000008800 */
[----:B------:R-:W-:-:S04]  /*0130*/  ISETP.GE.AND P1, PT, R4, UR7, PT ;  /* 0x0000000704007c0c */ /* 0x000fc8000bf26270 */
[----:B------:R-:W-:Y:S02]  /*0140*/  ISETP.GE.OR P1, PT, R7, UR6, P1 ;  /* 0x0000000607007c0c */ /* 0x000fe40008f26670 */
[----:B0-----:R-:W-:-:S05]  /*0150*/  @!P0 LEA R0, R5, R0, 0x18 ;  /* 0x0000000005008211 */ /* 0x001fca00078ec0ff */
[----:B------:R-:W-:-:S05]  /*0160*/  @!P0 IMAD R0, R8, 0x84, R0 ;  /* 0x0000008408008824 */ /* 0x000fca00078e0200 */
[----:B------:R-:W-:-:S05]  /*0170*/  @!P0 LEA R5, R6, R0, 0x2 ;  /* 0x0000000006058211 */ /* 0x000fca00078e10ff */
[----:B--2---:R0:W-:Y:S01]  /*0180*/  @!P0 STS [R5], R2 ;  /* 0x0000000205008388 */ /* 0x0041e20000000800 */
[----:B------:R-:W-:Y:S06]  /*0190*/  BAR.SYNC.DEFER_BLOCKING 0x0 ;  /* 0x0000000000007b1d */ /* 0x000fec0000010000 */
[----:B------:R-:W-:Y:S05]  /*01a0*/  @P1 EXIT ;  /* 0x000000000000194d */ /* 0x000fea0003800000 */
[----:B------:R-:W1:Y:S01]  /*01b0*/  S2R R3, SR_CgaCtaId ;  /* 0x0000000000037919 */ /* 0x000e620000008800 */
[----:B------:R-:W-:Y:S01]  /*01c0*/  MOV R0, 0x400 ;  /* 0x0000040000007802 */ /* 0x000fe20000000f00 */
[----:B------:R-:W-:-:S03]  /*01d0*/  IMAD R7, R7, UR7, R4 ;  /* 0x0000000707077c24 */ /* 0x000fc6000f8e0204 */
[----:B-1----:R-:W-:-:S05]  /*01e0*/  LEA R3, R3, R0, 0x18 ;  /* 0x0000000003037211 */ /* 0x002fca00078ec0ff */
[----:B------:R-:W-:Y:S02]  /*01f0*/  IMAD R0, R6, 0x84, R3 ;  /* 0x0000008406007824 */ /* 0x000fe400078e0203 */
[----:B0-----:R-:W0:Y:S02]  /*0200*/  LDC.64 R2, c[0x0][0x388] ;  /* 0x0000e200ff027b82 */ /* 0x001e240000000a00 */
[----:B------:R-:W-:-:S05]  /*0210*/  IMAD R0, R8, 0x4, R0 ;  /* 0x0000000408007824 */ /* 0x000fca00078e0200 */
[----:B------:R-:W1:Y:S01]  /*0220*/  LDS R5, [R0] ;  /* 0x0000000000057984 */ /* 0x000e620000000800 */
[----:B0-----:R-:W-:-:S05]  /*0230*/  IMAD.WIDE R2, R7, 0x4, R2 ;  /* 0x0000000407027825 */ /* 0x001fca00078e0202 */
[----:B-1----:R-:W-:Y:S01]  /*0240*/  STG.E desc[UR4][R2.64], R5 ;  /* 0x0000000502007986 */ /* 0x002fe2000c101904 */
[----:B------:R-:W-:Y:S05]  /*0250*/  EXIT ;  /* 0x000000000000794d */ /* 0x000fea0003800000 */
.L_x_6:
        /* <DEDUP_REMOVED lines=10> */
.L_x_17:


//--------------------- .text._Z6addOffPjPKjii    --------------------------
	.section	.text._Z6addOffPjPKjii,"ax",@progbits
	.align	128
        .global         _Z6addOffPjPKjii
        .type           _Z6addOffPjPKjii,@function
        .size           _Z6addOffPjPKjii,(.L_x_18 - _Z6addOffPjPKjii)
        .other          _Z6addOffPjPKjii,@"STO_CUDA_ENTRY STV_DEFAULT"
_Z6addOffPjPKjii:
.text._Z6addOffPjPKjii:
[----:B------:R-:W-:Y:S01]  /*0000*/  LDC R1, c[0x0][0x37c] ;  /* 0x0000df00ff017b82 */ /* 0x000fe20000000800 */
[----:B------:R-:W0:Y:S07]  /*0010*/  S2R R4, SR_CTAID.X ;  /* 0x0000000000047919 */ /* 0x000e2e0000002500 */
[----:B------:R-:W1:Y:S01]  /*0020*/  LDC.64 R6, c[0x0][0x390] ;  /* 0x0000e400ff067b82 */ /* 0x000e620000000a00 */
[----:B------:R-:W2:Y:S07]  /*0030*/  S2R R9, SR_TID.X ;  /* 0x0000000000097919 */ /* 0x000eae0000002100 */
[----:B------:R-:W1:Y:S08]  /*0040*/  S2UR UR6, SR_CTAID.Y ;  /* 0x00000000000679c3 */ /* 0x000e700000002600 */
[----:B------:R-:W3:Y:S01]  /*0050*/  LDC.64 R2, c[0x0][0x388] ;  /* 0x0000e200ff027b82 */ /* 0x000ee20000000a00 */
[----:B0-----:R-:W-:Y:S01]  /*0060*/  SHF.L.U32 R0, R4, 0xa, RZ ;  /* 0x0000000a04007819 */ /* 0x001fe200000006ff */
[----:B-1----:R-:W-:-:S03]  /*0070*/  IMAD R7, R7, UR6, R4 ;  /* 0x0000000607077c24 */ /* 0x002fc6000f8e0204 */
[----:B--2---:R-:W-:-:S04]  /*0080*/  LOP3.LUT R9, R0, R9, RZ, 0xfc, !PT ;  /* 0x0000000900097212 */ /* 0x004fc800078efcff */
[----:B------:R-:W-:-:S13]  /*0090*/  ISETP.GE.AND P0, PT, R9, R6, PT ;  /* 0x000000060900720c */ /* 0x000fda0003f06270 */
[----:B---3--:R-:W-:Y:S05]  /*00a0*/  @P0 EXIT ;  /* 0x000000000000094d */ /* 0x008fea0003800000 */
[----:B------:R-:W0:Y:S01]  /*00b0*/  LDC.64 R4, c[0x0][0x380] ;  /* 0x0000e000ff047b82 */ /* 0x000e220000000a00 */
[----:B------:R-:W1:Y:S01]  /*00c0*/  LDCU.64 UR4, c[0x0][0x358] ;  /* 0x00006b00ff0477ac */ /* 0x000e620008000a00 */
[----:B------:R-:W-:Y:S02]  /*00d0*/  IMAD R9, R6, UR6, R9 ;  /* 0x0000000606097c24 */ /* 0x000fe4000f8e0209 */
[----:B------:R-:W-:-:S06]  /*00e0*/  IMAD.WIDE R2, R7, 0x4, R2 ;  /* 0x0000000407027825 */ /* 0x000fcc00078e0202 */
[----:B-1----:R-:W2:Y:S01]  /*00f0*/  LDG.E R2, desc[UR4][R2.64] ;  /* 0x0000000402027981 */ /* 0x002ea2000c1e1900 */
[----:B0-----:R-:W-:-:S05]  /*0100*/  IMAD.WIDE.U32 R4, R9, 0x4, R4 ;  /* 0x0000000409047825 */ /* 0x001fca00078e0004 */
[----:B------:R-:W2:Y:S02]  /*0110*/  LDG.E R7, desc[UR4][R4.64] ;  /* 0x0000000404077981 */ /* 0x000ea4000c1e1900 */
[----:B--2---:R-:W-:-:S05]  /*0120*/  IADD3 R7, PT, PT, R2, R7, RZ ;  /* 0x0000000702077210 */ /* 0x004fca0007ffe0ff */
[----:B------:R-:W-:Y:S01]  /*0130*/  STG.E desc[UR4][R4.64], R7 ;  /* 0x0000000704007986 */ /* 0x000fe2000c101904 */
[----:B------:R-:W-:Y:S05]  /*0140*/  EXIT ;  /* 0x000000000000794d */ /* 0x000fea0003800000 */
.L_x_7:
        /* <DEDUP_REMOVED lines=11> */
.L_x_18:


//--------------------- .text._Z8scanSumsPjii     --------------------------
	.section	.text._Z8scanSumsPjii,"ax",@progbits
	.align	128
        .global         _Z8scanSumsPjii
        .type           _Z8scanSumsPjii,@function
        .size           _Z8scanSumsPjii,(.L_x_19 - _Z8scanSumsPjii)
        .other          _Z8scanSumsPjii,@"STO_CUDA_ENTRY STV_DEFAULT"
_Z8scanSumsPjii:
.text._Z8scanSumsPjii:
[----:B------:R-:W-:Y:S08]  /*0000*/  LDC R1, c[0x0][0x37c] ;  /* 0x0000df00ff017b82 */ /* 0x000ff00000000800 */
[----:B------:R-:W0:Y:S08]  /*0010*/  LDC.64 R2, c[0x0][0x388] ;  /* 0x0000e200ff027b82 */ /* 0x000e300000000a00 */
[----:B------:R-:W1:Y:S01]  /*0020*/  S2UR UR4, SR_CTAID.X ;  /* 0x00000000000479c3 */ /* 0x000e620000002500 */
[----:B0-----:R-:W-:-:S04]  /*0030*/  ISETP.GE.AND P0, PT, R2, 0x1, PT ;  /* 0x000000010200780c */ /* 0x001fc80003f06270 */
[----:B-1----:R-:W-:-:S13]  /*0040*/  ISETP.LE.OR P0, PT, R3, UR4, !P0 ;  /* 0x0000000403007c0c */ /* 0x002fda000c703670 */
[----:B------:R-:W-:Y:S05]  /*0050*/  @P0 EXIT ;  /* 0x000000000000094d */ /* 0x000fea0003800000 */
[C---:B------:R-:W-:Y:S01]  /*0060*/  ISETP.GE.U32.AND P1, PT, R2.reuse, 0x10, PT ;  /* 0x000000100200780c */ /* 0x040fe20003f26070 */
[----:B------:R-:W0:Y:S01]  /*0070*/  LDCU.64 UR6, c[0x0][0x358] ;  /* 0x00006b00ff0677ac */ /* 0x000e220008000a00 */
[C---:B------:R-:W-:Y:S01]  /*0080*/  LOP3.LUT R20, R2.reuse, 0xf, RZ, 0xc0, !PT ;  /* 0x0000000f02147812 */ /* 0x040fe200078ec0ff */
[----:B------:R-:W-:Y:S02]  /*0090*/  IMAD R7, R2, UR4, RZ ;  /* 0x0000000402077c24 */ /* 0x000fe4000f8e02ff */
[----:B------:R-:W-:Y:S01]  /*00a0*/  IMAD.MOV.U32 R0, RZ, RZ, RZ ;  /* 0x000000ffff007224 */ /* 0x000fe200078e00ff */
[----:B------:R-:W-:Y:S01]  /*00b0*/  ISETP.NE.AND P0, PT, R20, RZ, PT ;  /* 0x000000ff1400720c */ /* 0x000fe20003f05270 */
[----:B------:R-:W-:-:S06]  /*00c0*/  IMAD.MOV.U32 R3, RZ, RZ, RZ ;  /* 0x000000ffff037224 */ /* 0x000fcc00078e00ff */
[----:B------:R-:W-:Y:S06]  /*00d0*/  @!P1 BRA `(.L_x_8) ;  /* 0x0000000000f89947 */ /* 0x000fec0003800000 */
[----:B------:R-:W1:Y:S01]  /*00e0*/  LDC.64 R4, c[0x0][0x380] ;  /* 0x0000e000ff047b82 */ /* 0x000e620000000a00 */
[----:B------:R-:W-:Y:S01]  /*00f0*/  LOP3.LUT R0, R2, 0x7ffffff0, RZ, 0xc0, !PT ;  /* 0x7ffffff002007812 */ /* 0x000fe200078ec0ff */
[----:B------:R-:W-:-:S04]  /*0100*/  HFMA2 R3, -RZ, RZ, 0, 0 ;  /* 0x00000000ff037431 */ /* 0x000fc800000001ff */
[----:B------:R-:W-:Y:S02]  /*0110*/  IMAD.MOV R6, RZ, RZ, -R0 ;  /* 0x000000ffff067224 */ /* 0x000fe400078e0a00 */
[----:B-1----:R-:W-:-:S03]  /*0120*/  IMAD.WIDE.U32 R4, R7, 0x4, R4 ;  /* 0x0000000407047825 */ /* 0x002fc600078e0004 */
[----:B------:R-:W-:-:S05]  /*0130*/  IADD3 R16, P1, PT, R4, 0x20, RZ ;  /* 0x0000002004107810 */ /* 0x000fca0007f3e0ff */
[----:B------:R-:W-:-:S08]  /*0140*/  IMAD.X R17, RZ, RZ, R5, P1 ;  /* 0x000000ffff117224 */ /* 0x000fd000008e0605 */
.L_x_9:
[----:B-1----:R-:W-:Y:S01]  /*0150*/  MOV R4, R16 ;  /* 0x0000001000047202 */ /* 0x002fe20000000f00 */
[----:B------:R-:W-:-:S05]  /*0160*/  IMAD.MOV.U32 R5, RZ, RZ, R17 ;  /* 0x000000ffff057224 */ /* 0x000fca00078e0011 */
[----:B0-----:R-:W2:Y:S04]  /*0170*/  LDG.E R22, desc[UR6][R4.64+-0x20] ;  /* 0xffffe00604167981 */ /* 0x001ea8000c1e1900 */
[----:B------:R-:W3:Y:S04]  /*0180*/  LDG.E R24, desc[UR6][R4.64+-0x1c] ;  /* 0xffffe40604187981 */ /* 0x000ee8000c1e1900 */
[----:B------:R-:W4:Y:S04]  /*0190*/  LDG.E R26, desc[UR6][R4.64+-0x18] ;  /* 0xffffe806041a7981 */ /* 0x000f28000c1e1900 */
[----:B------:R-:W5:Y:S04]  /*01a0*/  LDG.E R28, desc[UR6][R4.64+-0x14] ;  /* 0xffffec06041c7981 */ /* 0x000f68000c1e1900 */
        /* <DEDUP_REMOVED lines=11> */
[----:B------:R-:W5:Y:S01]  /*0260*/  LDG.E R15, desc[UR6][R4.64+0x1c] ;  /* 0x00001c06040f7981 */ /* 0x000f62000c1e1900 */
[----:B------:R-:W-:-:S03]  /*0270*/  VIADD R6, R6, 0x10 ;  /* 0x0000001006067836 */ /* 0x000fc60000000000 */
[----:B------:R-:W-:Y:S02]  /*0280*/  STG.E desc[UR6][R4.64+-0x20], R3 ;  /* 0xffffe00304007986 */ /* 0x000fe4000c101906 */
[----:B------:R-:W-:Y:S01]  /*0290*/  ISETP.NE.AND P1, PT, R6, RZ, PT ;  /* 0x000000ff0600720c */ /* 0x000fe20003f25270 */
[----:B--2---:R-:W-:-:S05]  /*02a0*/  IMAD.IADD R17, R22, 0x1, R3 ;  /* 0x0000000116117824 */ /* 0x004fca00078e0203 */
[----:B---3--:R-:W-:Y:S01]  /*02b0*/  IADD3 R19, PT, PT, R17, R24, RZ ;  /* 0x0000001811137210 */ /* 0x008fe20007ffe0ff */
[----:B------:R-:W-:Y:S04]  /*02c0*/  STG.E desc[UR6][R4.64+-0x1c], R17 ;  /* 0xffffe41104007986 */ /* 0x000fe8000c101906 */
[----:B----4-:R-:W-:Y:S01]  /*02d0*/  IMAD.IADD R21, R19, 0x1, R26 ;  /* 0x0000000113157824 */ /* 0x010fe200078e021a */
[----:B------:R-:W-:Y:S03]  /*02e0*/  STG.E desc[UR6][R4.64+-0x18], R19 ;  /* 0xffffe81304007986 */ /* 0x000fe6000c101906 */
[----:B-----5:R-:W-:Y:S01]  /*02f0*/  IMAD.IADD R23, R21, 0x1, R28 ;  /* 0x0000000115177824 */ /* 0x020fe200078e021c */
[----:B------:R-:W-:Y:S04]  /*0300*/  STG.E desc[UR6][R4.64+-0x14], R21 ;  /* 0xffffec1504007986 */ /* 0x000fe8000c101906 */
[----:B------:R-:W-:Y:S01]  /*0310*/  IADD3 R25, PT, PT, R23, R25, RZ ;  /* 0x0000001917197210 */ /* 0x000fe20007ffe0ff */
[----:B------:R-:W-:Y:S04]  /*0320*/  STG.E desc[UR6][R4.64+-0x10], R23 ;  /* 0xfffff01704007986 */ /* 0x000fe8000c101906 */
[----:B------:R-:W-:Y:S01]  /*0330*/  IMAD.IADD R27, R25, 0x1, R27 ;  /* 0x00000001191b7824 */ /* 0x000fe200078e021b */
[----:B------:R-:W-:Y:S03]  /*0340*/  STG.E desc[UR6][R4.64+-0xc], R25 ;  /* 0xfffff41904007986 */ /* 0x000fe6000c101906 */
[----:B------:R-:W-:Y:S01]  /*0350*/  IMAD.IADD R29, R27, 0x1, R18 ;  /* 0x000000011b1d7824 */ /* 0x000fe200078e0212 */
[----:B------:R-:W-:Y:S04]  /*0360*/  STG.E desc[UR6][R4.64+-0x8], R27 ;  /* 0xfffff81b04007986 */ /* 0x000fe8000c101906 */
[----:B------:R-:W-:Y:S01]  /*0370*/  IADD3 R16, PT, PT, R29, R16, RZ ;  /* 0x000000101d107210 */ /* 0x000fe20007ffe0ff */
[----:B------:R-:W-:Y:S04]  /*0380*/  STG.E desc[UR6][R4.64+-0x4], R29 ;  /* 0xfffffc1d04007986 */ /* 0x000fe8000c101906 */
[----:B------:R-:W-:Y:S01]  /*0390*/  IMAD.IADD R8, R16, 0x1, R8 ;  /* 0x0000000110087824 */ /* 0x000fe200078e0208 */
[----:B------:R0:W-:Y:S03]  /*03a0*/  STG.E desc[UR6][R4.64], R16 ;  /* 0x0000001004007986 */ /* 0x0001e6000c101906 */
[----:B------:R-:W-:Y:S01]  /*03b0*/  IMAD.IADD R9, R8, 0x1, R9 ;  /* 0x0000000108097824 */ /* 0x000fe200078e0209 */
[----:B------:R1:W-:Y:S04]  /*03c0*/  STG.E desc[UR6][R4.64+0x4], R8 ;  /* 0x0000040804007986 */ /* 0x0003e8000c101906 */
[----:B------:R-:W-:Y:S01]  /*03d0*/  IADD3 R10, PT, PT, R9, R10, RZ ;  /* 0x0000000a090a7210 */ /* 0x000fe20007ffe0ff */
[----:B------:R1:W-:Y:S01]  /*03e0*/  STG.E desc[UR6][R4.64+0x8], R9 ;  /* 0x0000080904007986 */ /* 0x0003e2000c101906 */
[----:B0-----:R-:W-:-:S03]  /*03f0*/  IADD3 R16, P2, PT, R4, 0x40, RZ ;  /* 0x0000004004107810 */ /* 0x001fc60007f5e0ff */
[----:B------:R-:W-:Y:S01]  /*0400*/  IMAD.IADD R11, R10, 0x1, R11 ;  /* 0x000000010a0b7824 */ /* 0x000fe200078e020b */
[----:B------:R1:W-:Y:S01]  /*0410*/  STG.E desc[UR6][R4.64+0xc], R10 ;  /* 0x00000c0a04007986 */ /* 0x0003e2000c101906 */
[----:B------:R-:W-:Y:S02]  /*0420*/  IADD3.X R17, PT, PT, RZ, R5, RZ, P2, !PT ;  /* 0x00000005ff117210 */ /* 0x000fe400017fe4ff */
[----:B------:R-:W-:Y:S01]  /*0430*/  IMAD.IADD R12, R11, 0x1, R12 ;  /* 0x000000010b0c7824 */ /* 0x000fe200078e020c */
[----:B------:R1:W-:Y:S04]  /*0440*/  STG.E desc[UR6][R4.64+0x10], R11 ;  /* 0x0000100b04007986 */ /* 0x0003e8000c101906 */
[----:B------:R-:W-:Y:S01]  /*0450*/  IADD3 R13, PT, PT, R12, R13, RZ ;  /* 0x0000000d0c0d7210 */ /* 0x000fe20007ffe0ff */
[----:B------:R1:W-:Y:S04]  /*0460*/  STG.E desc[UR6][R4.64+0x14], R12 ;  /* 0x0000140c04007986 */ /* 0x0003e8000c101906 */
[----:B------:R-:W-:Y:S01]  /*0470*/  IMAD.IADD R14, R13, 0x1, R14 ;  /* 0x000000010d0e7824 */ /* 0x000fe200078e020e */
[----:B------:R1:W-:Y:S03]  /*0480*/  STG.E desc[UR6][R4.64+0x18], R13 ;  /* 0x0000180d04007986 */ /* 0x0003e6000c101906 */
[----:B------:R-:W-:Y:S01]  /*0490*/  IMAD.IADD R3, R14, 0x1, R15 ;  /* 0x000000010e037824 */ /* 0x000fe200078e020f */
[----:B------:R1:W-:Y:S01]  /*04a0*/  STG.E desc[UR6][R4.64+0x1c], R14 ;  /* 0x00001c0e04007986 */ /* 0x0003e2000c101906 */
[----:B------:R-:W-:Y:S05]  /*04b0*/  @P1 BRA `(.L_x_9) ;  /* 0xfffffffc00241947 */ /* 0x000fea000383ffff */
.L_x_8:
[----:B0-----:R-:W-:Y:S05]  /*04c0*/  @!P0 EXIT ;  /* 0x000000000000894d */ /* 0x001fea0003800000 */
[----:B------:R-:W-:Y:S02]  /*04d0*/  ISETP.GE.U32.AND P1, PT, R20, 0x8, PT ;  /* 0x000000081400780c */ /* 0x000fe40003f26070 */
[----:B------:R-:W-:-:S04]  /*04e0*/  LOP3.LUT R23, R2, 0x7, RZ, 0xc0, !PT ;  /* 0x0000000702177812 */ /* 0x000fc800078ec0ff */
[----:B------:R-:W-:-:S07]  /*04f0*/  ISETP.NE.AND P0, PT, R23, RZ, PT ;  /* 0x000000ff1700720c */ /* 0x000fce0003f05270 */
[----:B------:R-:W-:Y:S06]  /*0500*/  @!P1 BRA `(.L_x_10) ;  /* 0x0000000000849947 */ /* 0x000fec0003800000 */
[----:B-1----:R-:W0:Y:S01]  /*0510*/  LDC.64 R12, c[0x0][0x380] ;  /* 0x0000e000ff0c7b82 */ /* 0x002e220000000a00 */
[C---:B------:R-:W-:Y:S01]  /*0520*/  IADD3 R6, P1, PT, R7.reuse, R0, RZ ;  /* 0x0000000007067210 */ /* 0x040fe20007f3e0ff */
[----:B------:R-:W-:-:S03]  /*0530*/  IMAD.IADD R5, R7, 0x1, R0 ;  /* 0x0000000107057824 */ /* 0x000fc600078e0200 */
[----:B------:R-:W-:-:S03]  /*0540*/  IADD3.X R10, PT, PT, RZ, RZ, RZ, P1, !PT ;  /* 0x000000ffff0a7210 */ /* 0x000fc60000ffe4ff */
[----:B------:R-:W1:Y:S01]  /*0550*/  LDC.64 R8, c[0x0][0x380] ;  /* 0x0000e000ff087b82 */ /* 0x000e620000000a00 */
[----:B0-----:R-:W-:Y:S01]  /*0560*/  LEA R4, P1, R6, R12, 0x2 ;  /* 0x0000000c06047211 */ /* 0x001fe200078210ff */
[----:B-1----:R-:W-:-:S03]  /*0570*/  IMAD.WIDE.U32 R8, R5, 0x4, R8 ;  /* 0x0000000405087825 */ /* 0x002fc600078e0008 */
[----:B------:R-:W-:Y:S02]  /*0580*/  LEA.HI.X R5, R6, R13, R10, 0x2, P1 ;  /* 0x0000000d06057211 */ /* 0x000fe400008f140a */
[----:B------:R-:W2:Y:S04]  /*0590*/  LDG.E R6, desc[UR6][R8.64] ;  /* 0x0000000608067981 */ /* 0x000ea8000c1e1900 */
[----:B------:R0:W-:Y:S04]  /*05a0*/  STG.E desc[UR6][R8.64], R3 ;  /* 0x0000000308007986 */ /* 0x0001e8000c101906 */
[----:B------:R-:W3:Y:S04]  /*05b0*/  LDG.E R10, desc[UR6][R4.64+0x4] ;  /* 0x00000406040a7981 */ /* 0x000ee8000c1e1900 */
[----:B------:R-:W4:Y:S04]  /*05c0*/  LDG.E R12, desc[UR6][R4.64+0x8] ;  /* 0x00000806040c7981 */ /* 0x000f28000c1e1900 */
[----:B------:R-:W0:Y:S04]  /*05d0*/  LDG.E R14, desc[UR6][R4.64+0xc] ;  /* 0x00000c06040e7981 */ /* 0x000e28000c1e1900 */
[----:B------:R-:W5:Y:S04]  /*05e0*/  LDG.E R16, desc[UR6][R4.64+0x10] ;  /* 0x0000100604107981 */ /* 0x000f68000c1e1900 */
[----:B------:R-:W5:Y:S04]  /*05f0*/  LDG.E R18, desc[UR6][R4.64+0x14] ;  /* 0x0000140604127981 */ /* 0x000f68000c1e1900 */
[----:B------:R-:W5:Y:S04]  /*0600*/  LDG.E R20, desc[UR6][R4.64+0x18] ;  /* 0x0000180604147981 */ /* 0x000f68000c1e1900 */
[----:B------:R-:W5:Y:S01]  /*0610*/  LDG.E R22, desc[UR6][R4.64+0x1c] ;  /* 0x00001c0604167981 */ /* 0x000f62000c1e1900 */
[----:B------:R-:W-:Y:S01]  /*0620*/  IADD3 R0, PT, PT, R0, 0x8, RZ ;  /* 0x0000000800007810 */ /* 0x000fe20007ffe0ff */
[----:B--2---:R-:W-:-:S05]  /*0630*/  IMAD.IADD R11, R3, 0x1, R6 ;  /* 0x00000001030b7824 */ /* 0x004fca00078e0206 */
[----:B------:R2:W-:Y:S01]  /*0640*/  STG.E desc[UR6][R4.64+0x4], R11 ;  /* 0x0000040b04007986 */ /* 0x0005e2000c101906 */
[----:B---3--:R-:W-:-:S05]  /*0650*/  IMAD.IADD R13, R11, 0x1, R10 ;  /* 0x000000010b0d7824 */ /* 0x008fca00078e020a */
[----:B----4-:R-:W-:Y:S01]  /*0660*/  IADD3 R15, PT, PT, R13, R12, RZ ;  /* 0x0000000c0d0f7210 */ /* 0x010fe20007ffe0ff */
[----:B------:R2:W-:Y:S04]  /*0670*/  STG.E desc[UR6][R4.64+0x8], R13 ;  /* 0x0000080d04007986 */ /* 0x0005e8000c101906 */
[----:B0-----:R-:W-:Y:S01]  /*0680*/  IMAD.IADD R9, R15, 0x1, R14 ;  /* 0x000000010f097824 */ /* 0x001fe200078e020e */
[----:B------:R2:W-:Y:S03]  /*0690*/  STG.E desc[UR6][R4.64+0xc], R15 ;  /* 0x00000c0f04007986 */ /* 0x0005e6000c101906 */
[----:B-----5:R-:W-:Y:S01]  /*06a0*/  IMAD.IADD R17, R9, 0x1, R16 ;  /* 0x0000000109117824 */ /* 0x020fe200078e0210 */
[----:B------:R2:W-:Y:S04]  /*06b0*/  STG.E desc[UR6][R4.64+0x10], R9 ;  /* 0x0000100904007986 */ /* 0x0005e8000c101906 */
[----:B------:R-:W-:Y:S01]  /*06c0*/  IADD3 R19, PT, PT, R17, R18, RZ ;  /* 0x0000001211137210 */ /* 0x000fe20007ffe0ff */
[----:B------:R2:W-:Y:S04]  /*06d0*/  STG.E desc[UR6][R4.64+0x14], R17 ;  /* 0x0000141104007986 */ /* 0x0005e8000c101906 */
[----:B------:R-:W-:Y:S01]  /*06e0*/  IMAD.IADD R21, R19, 0x1, R20 ;  /* 0x0000000113157824 */ /* 0x000fe200078e0214 */
[----:B------:R2:W-:Y:S03]  /*06f0*/  STG.E desc[UR6][R4.64+0x18], R19 ;  /* 0x0000181304007986 */ /* 0x0005e6000c101906 */
[----:B------:R-:W-:Y:S01]  /*0700*/  IMAD.IADD R3, R21, 0x1, R22 ;  /* 0x0000000115037824 */ /* 0x000fe200078e0216 */
[----:B------:R2:W-:Y:S06]  /*0710*/  STG.E desc[UR6][R4.64+0x1c], R21 ;  /* 0x00001c1504007986 */ /* 0x0005ec000c101906 */
.L_x_10:
[----:B------:R-:W-:Y:S05]  /*0720*/  @!P0 EXIT ;  /* 0x000000000000894d */ /* 0x000fea0003800000 */
[----:B------:R-:W-:Y:S02]  /*0730*/  ISETP.GE.U32.AND P1, PT, R23, 0x4, PT ;  /* 0x000000041700780c */ /* 0x000fe40003f26070 */
[----:B------:R-:W-:-:S04]  /*0740*/  LOP3.LUT R2, R2, 0x3, RZ, 0xc0, !PT ;  /* 0x0000000302027812 */ /* 0x000fc800078ec0ff */
[----:B------:R-:W-:-:S07]  /*0750*/  ISETP.NE.AND P0, PT, R2, RZ, PT ;  /* 0x000000ff0200720c */ /* 0x000fce0003f05270 */
[----:B------:R-:W-:Y:S06]  /*0760*/  @!P1 BRA `(.L_x_11) ;  /* 0x0000000000549947 */ /* 0x000fec0003800000 */
[----:B-12---:R-:W0:Y:S01]  /*0770*/  LDC.64 R12, c[0x0][0x380] ;  /* 0x0000e000ff0c7b82 */ /* 0x006e220000000a00 */
[C---:B------:R-:W-:Y:S01]  /*0780*/  IADD3 R6, P1, PT, R7.reuse, R0, RZ ;  /* 0x0000000007067210 */ /* 0x040fe20007f3e0ff */
[----:B------:R-:W-:-:S04]  /*0790*/  IMAD.IADD R5, R7, 0x1, R0 ;  /* 0x0000000107057824 */ /* 0x000fc800078e0200 */
[----:B------:R-:W-:Y:S02]  /*07a0*/  IMAD.X R10, RZ, RZ, RZ, P1 ;  /* 0x000000ffff0a7224 */ /* 0x000fe400008e06ff */
        /* <DEDUP_REMOVED lines=8> */
[----:B------:R-:W0:Y:S01]  /*0830*/  LDG.E R14, desc[UR6][R4.64+0xc] ;  /* 0x00000c06040e7981 */ /* 0x000e22000c1e1900 */
[----:B------:R-:W-:Y:S01]  /*0840*/  VIADD R0, R0, 0x4 ;  /* 0x0000000400007836 */ /* 0x000fe20000000000 */
[----:B--2---:R-:W-:-:S05]  /*0850*/  IADD3 R11, PT, PT, R3, R6, RZ ;  /* 0x00000006030b7210 */ /* 0x004fca0007ffe0ff */
[----:B------:R1:W-:Y:S01]  /*0860*/  STG.E desc[UR6][R4.64+0x4], R11 ;  /* 0x0000040b04007986 */ /* 0x0003e2000c101906 */
[----:B---3--:R-:W-:-:S04]  /*0870*/  IMAD.IADD R13, R11, 0x1, R10 ;  /* 0x000000010b0d7824 */ /* 0x008fc800078e020a */
[----:B----4-:R-:W-:Y:S01]  /*0880*/  IMAD.IADD R15, R13, 0x1, R12 ;  /* 0x000000010d0f7824 */ /* 0x010fe200078e020c */
[----:B------:R1:W-:Y:S04]  /*0890*/  STG.E desc[UR6][R4.64+0x8], R13 ;  /* 0x0000080d04007986 */ /* 0x0003e8000c101906 */
[----:B------:R1:W-:Y:S01]  /*08a0*/  STG.E desc[UR6][R4.64+0xc], R15 ;  /* 0x00000c0f04007986 */ /* 0x0003e2000c101906 */
[----:B0-----:R-:W-:-:S07]  /*08b0*/  IADD3 R3, PT, PT, R15, R14, RZ ;  /* 0x0000000e0f037210 */ /* 0x001fce0007ffe0ff */
.L_x_11:
[----:B------:R-:W-:Y:S05]  /*08c0*/  @!P0 EXIT ;  /* 0x000000000000894d */ /* 0x000fea0003800000 */
[----:B-12---:R-:W0:Y:S01]  /*08d0*/  LDC.64 R4, c[0x0][0x380] ;  /* 0x0000e000ff047b82 */ /* 0x006e220000000a00 */
[----:B------:R-:W-:Y:S01]  /*08e0*/  IMAD.IADD R7, R7, 0x1, R0 ;  /* 0x0000000107077824 */ /* 0x000fe200078e0200 */
[----:B------:R-:W-:-:S03]  /*08f0*/  IADD3 R2, PT, PT, -R2, RZ, RZ ;  /* 0x000000ff02027210 */ /* 0x000fc60007ffe1ff */
[----:B0-----:R-:W-:-:S04]  /*0900*/  IMAD.WIDE.U32 R4, R7, 0x4, R4 ;  /* 0x0000000407047825 */ /* 0x001fc800078e0004 */
[----:B------:R-:W-:Y:S02]  /*0910*/  IMAD.MOV.U32 R6, RZ, RZ, R4 ;  /* 0x000000ffff067224 */ /* 0x000fe400078e0004 */
[----:B------:R-:W-:-:S07]  /*0920*/  IMAD.MOV.U32 R7, RZ, RZ, R5 ;  /* 0x000000ffff077224 */ /* 0x000fce00078e0005 */
.L_x_12:
[----:B------:R-:W-:Y:S01]  /*0930*/  MOV R4, R6 ;  /* 0x0000000600047202 */ /* 0x000fe20000000f00 */
[----:B------:R-:W-:-:S05]  /*0940*/  IMAD.MOV.U32 R5, RZ, RZ, R7 ;  /* 0x000000ffff057224 */ /* 0x000fca00078e0007 */
[----:B------:R-:W2:Y:S01]  /*0950*/  LDG.E R0, desc[UR6][R4.64] ;  /* 0x0000000604007981 */ /* 0x000ea2000c1e1900 */
[----:B------:R-:W-:Y:S02]  /*0960*/  IADD3 R2, PT, PT, R2, 0x1, RZ ;  /* 0x0000000102027810 */ /* 0x000fe40007ffe0ff */
[----:B------:R-:W-:Y:S01]  /*0970*/  IADD3 R6, P1, PT, R4, 0x4, RZ ;  /* 0x0000000404067810 */ /* 0x000fe20007f3e0ff */
[----:B------:R2:W-:Y:S01]  /*0980*/  STG.E desc[UR6][R4.64], R3 ;  /* 0x0000000304007986 */ /* 0x0005e2000c101906 */
[----:B------:R-:W-:-:S03]  /*0990*/  ISETP.NE.AND P0, PT, R2, RZ, PT ;  /* 0x000000ff0200720c */ /* 0x000fc60003f05270 */
[----:B------:R-:W-:Y:S01]  /*09a0*/  IMAD.X R7, RZ, RZ, R5, P1 ;  /* 0x000000ffff077224 */ /* 0x000fe200008e0605 */
[----:B--2---:R-:W-:-:S09]  /*09b0*/  IADD3 R3, PT, PT, R0, R3, RZ ;  /* 0x0000000300037210 */ /* 0x004fd20007ffe0ff */
[----:B------:R-:W-:Y:S05]  /*09c0*/  @P0 BRA `(.L_x_12) ;  /* 0xfffffffc00d80947 */ /* 0x000fea000383ffff */
[----:B------:R-:W-:Y:S05]  /*09d0*/  EXIT ;  /* 0x000000000000794d */ /* 0x000fea0003800000 */
.L_x_13:
        /* <DEDUP_REMOVED lines=10> */
.L_x_19:


//--------------------- .text._Z11scanRow_u32PjS_ii --------------------------
	.section	.text._Z11scanRow_u32PjS_ii,"ax",@progbits
	.align	128
        .global         _Z11scanRow_u32PjS_ii
        .type           _Z11scanRow_u32PjS_ii,@function
        .size           _Z11scanRow_u32PjS_ii,(.L_x_20 - _Z11scanRow_u32PjS_ii)
        .other          _Z11scanRow_u32PjS_ii,@"STO_CUDA_ENTRY STV_DEFAULT"
_Z11scanRow_u32PjS_ii:
.text._Z11scanRow_u32PjS_ii:
[----:B------:R-:W-:Y:S01]  /*0000*/  LDC R1, c[0x0][0x37c] ;  /* 0x0000df00ff017b82 */ /* 0x000fe20000000800 */
[----:B------:R-:W0:Y:S07]  /*0010*/  S2R R0, SR_CTAID.X ;  /* 0x0000000000007919 */ /* 0x000e2e0000002500 */
[----:B------:R-:W1:Y:S01]  /*0020*/  LDC R4, c[0x0][0x390] ;  /* 0x0000e400ff047b82 */ /* 0x000e620000000800 */
[----:B------:R-:W2:Y:S01]  /*0030*/  LDCU.64 UR6, c[0x0][0x358] ;  /* 0x00006b00ff0677ac */ /* 0x000ea20008000a00 */
[----:B------:R-:W3:Y:S06]  /*0040*/  S2R R5, SR_TID.X ;  /* 0x0000000000057919 */ /* 0x000eec0000002100 */
[----:B------:R-:W4:Y:S08]  /*0050*/  S2UR UR8, SR_CTAID.Y ;  /* 0x00000000000879c3 */ /* 0x000f300000002600 */
[----:B------:R-:W5:Y:S01]  /*0060*/  LDC.64 R2, c[0x0][0x380] ;  /* 0x0000e000ff027b82 */ /* 0x000f620000000a00 */
[----:B0-----:R-:W-:-:S05]  /*0070*/  IMAD.SHL.U32 R6, R0, 0x400, RZ ;  /* 0x0000040000067824 */ /* 0x001fca00078e00ff */
[----:B---3--:R-:W-:-:S04]  /*0080*/  LOP3.LUT R7, R6, R5, RZ, 0xfc, !PT ;  /* 0x0000000506077212 */ /* 0x008fc800078efcff */
[----:B-1----:R-:W-:Y:S01]  /*0090*/  ISETP.GE.AND P0, PT, R7, R4, PT ;  /* 0x000000040700720c */ /* 0x002fe20003f06270 */
[----:B----4-:R-:W-:-:S04]  /*00a0*/  IMAD R9, R4, UR8, R7 ;  /* 0x0000000804097c24 */ /* 0x010fc8000f8e0207 */
[----:B-----5:R-:W-:Y:S01]  /*00b0*/  IMAD.WIDE R2, R9, 0x4, R2 ;  /* 0x0000000409027825 */ /* 0x020fe200078e0202 */
[----:B------:R-:W-:-:S07]  /*00c0*/  CS2R R8, SRZ ;  /* 0x0000000000087805 */ /* 0x000fce000001ff00 */
[----:B--2---:R-:W2:Y:S01]  /*00d0*/  @!P0 LDG.E R9, desc[UR6][R2.64] ;  /* 0x0000000602098981 */ /* 0x004ea2000c1e1900 */
[----:B------:R-:W0:Y:S01]  /*00e0*/  S2UR UR5, SR_CgaCtaId ;  /* 0x00000000000579c3 */ /* 0x000e220000008800 */
[----:B------:R-:W-:Y:S01]  /*00f0*/  UMOV UR4, 0x400 ;  /* 0x0000040000047882 */ /* 0x000fe20000000000 */
[C---:B------:R-:W-:Y:S01]  /*0100*/  ISETP.NE.AND P1, PT, R5.reuse, RZ, PT ;  /* 0x000000ff0500720c */ /* 0x040fe20003f25270 */
[----:B------:R-:W-:Y:S01]  /*0110*/  VIADD R4, R4, 0xffffffff ;  /* 0xffffffff04047836 */ /* 0x000fe20000000000 */
[----:B------:R-:W-:Y:S01]  /*0120*/  ISETP.NE.AND P2, PT, R5, 0x3ff, PT ;  /* 0x000003ff0500780c */ /* 0x000fe20003f45270 */
[----:B0-----:R-:W-:-:S06]  /*0130*/  ULEA UR4, UR5, UR4, 0x18 ;  /* 0x0000000405047291 */ /* 0x001fcc000f8ec0ff */
[----:B------:R-:W-:-:S05]  /*0140*/  LEA R6, R5, UR4, 0x2 ;  /* 0x0000000405067c11 */ /* 0x000fca000f8e10ff */
[----:B--2---:R-:W-:Y:S01]  /*0150*/  STS [R6], R9 ;  /* 0x0000000906007388 */ /* 0x004fe20000000800 */
[----:B------:R-:W-:Y:S06]  /*0160*/  BAR.SYNC.DEFER_BLOCKING 0x0 ;  /* 0x0000000000007b1d */ /* 0x000fec0000010000 */
[----:B------:R-:W-:Y:S02]  /*0170*/  @P1 LDS R8, [R6+-0x4] ;  /* 0xfffffc0006081984 */ /* 0x000fe40000000800 */
[----:B------:R-:W-:Y:S01]  /*0180*/  BAR.SYNC.DEFER_BLOCKING 0x0 ;  /* 0x0000000000007b1d */ /* 0x000fe20000010000 */
[----:B------:R-:W-:-:S05]  /*0190*/  ISETP.GE.U32.AND P1, PT, R5, 0x2, PT ;  /* 0x000000020500780c */ /* 0x000fca0003f26070 */
[----:B------:R-:W0:Y:S02]  /*01a0*/  LDS R11, [R6] ;  /* 0x00000000060b7984 */ /* 0x000e240000000800 */
[----:B0-----:R-:W-:Y:S02]  /*01b0*/  IMAD.IADD R11, R11, 0x1, R8 ;  /* 0x000000010b0b7824 */ /* 0x001fe400078e0208 */
[----:B------:R-:W-:-:S03]  /*01c0*/  IMAD.MOV.U32 R8, RZ, RZ, RZ ;  /* 0x000000ffff087224 */ /* 0x000fc600078e00ff */
[----:B------:R-:W-:Y:S01]  /*01d0*/  STS [R6], R11 ;  /* 0x0000000b06007388 */ /* 0x000fe20000000800 */
[----:B------:R-:W-:Y:S06]  /*01e0*/  BAR.SYNC.DEFER_BLOCKING 0x0 ;  /* 0x0000000000007b1d */ /* 0x000fec0000010000 */
[----:B------:R-:W-:Y:S02]  /*01f0*/  @P1 LDS R8, [R6+-0x8] ;  /* 0xfffff80006081984 */ /* 0x000fe40000000800 */
[----:B------:R-:W-:Y:S01]  /*0200*/  BAR.SYNC.DEFER_BLOCKING 0x0 ;  /* 0x0000000000007b1d */ /* 0x000fe20000010000 */
[----:B------:R-:W-:-:S05]  /*0210*/  ISETP.GE.U32.AND P1, PT, R5, 0x4, PT ;  /* 0x000000040500780c */ /* 0x000fca0003f26070 */
[----:B------:R-:W0:Y:S02]  /*0220*/  LDS R9, [R6] ;  /* 0x0000000006097984 */ /* 0x000e240000000800 */
[----:B0-----:R-:W-:Y:S01]  /*0230*/  IADD3 R9, PT, PT, R9, R8, RZ ;  /* 0x0000000809097210 */ /* 0x001fe20007ffe0ff */
[----:B------:R-:W-:-:S04]  /*0240*/  IMAD.MOV.U32 R8, RZ, RZ, RZ ;  /* 0x000000ffff087224 */ /* 0x000fc800078e00ff */
[----:B------:R-:W-:Y:S01]  /*0250*/  STS [R6], R9 ;  /* 0x0000000906007388 */ /* 0x000fe20000000800 */
        /* <DEDUP_REMOVED lines=22> */
[----:B------:R-:W-:-:S03]  /*03c0*/  HFMA2 R8, -RZ, RZ, 0, 0 ;  /* 0x00000000ff087431 */ /* 0x000fc600000001ff */
        /* <DEDUP_REMOVED lines=22> */
[----:B0-----:R-:W-:Y:S01]  /*0530*/  IMAD.IADD R9, R9, 0x1, R8 ;  /* 0x0000000109097824 */ /* 0x001fe200078e0208 */
[----:B------:R-:W-:-:S04]  /*0540*/  MOV R8, RZ ;  /* 0x000000ff00087202 */ /* 0x000fc80000000f00 */
        /* <DEDUP_REMOVED lines=12> */
[----:B------:R-:W-:-:S05]  /*0610*/  ISETP.NE.AND P1, PT, R7, R4, PT ;  /* 0x000000040700720c */ /* 0x000fca0003f25270 */
[----:B------:R-:W0:Y:S02]  /*0620*/  LDS R9, [R6] ;  /* 0x0000000006097984 */ /* 0x000e240000000800 */
[----:B0-----:R-:W-:-:S05]  /*0630*/  IADD3 R9, PT, PT, R9, R8, RZ ;  /* 0x0000000809097210 */ /* 0x001fca0007ffe0ff */
[----:B------:R-:W-:Y:S01]  /*0640*/  STS [R6], R9 ;  /* 0x0000000906007388 */ /* 0x000fe20000000800 */
[----:B------:R-:W-:Y:S06]  /*0650*/  BAR.SYNC.DEFER_BLOCKING 0x0 ;  /* 0x0000000000007b1d */ /* 0x000fec0000010000 */
[----:B------:R-:W0:Y:S04]  /*0660*/  @!P0 LDS R13, [R6] ;  /* 0x00000000060d8984 */ /* 0x000e280000000800 */
[----:B0-----:R0:W-:Y:S01]  /*0670*/  @!P0 STG.E desc[UR6][R2.64], R13 ;  /* 0x0000000d02008986 */ /* 0x0011e2000c101906 */
[----:B------:R-:W-:Y:S05]  /*0680*/  @P1 EXIT P2 ;  /* 0x000000000000194d */ /* 0x000fea0001000000 */
[----:B------:R-:W1:Y:S01]  /*0690*/  LDS R7, [R6] ;  /* 0x0000000006077984 */ /* 0x000e620000000800 */
[----:B------:R-:W2:Y:S08]  /*06a0*/  LDC R5, c[0x0][0x394] ;  /* 0x0000e500ff057b82 */ /* 0x000eb00000000800 */
[----:B0-----:R-:W0:Y:S01]  /*06b0*/  LDC.64 R2, c[0x0][0x388] ;  /* 0x0000e200ff027b82 */ /* 0x001e220000000a00 */
[----:B--2---:R-:W-:-:S04]  /*06c0*/  IMAD R5, R5, UR8, R0 ;  /* 0x0000000805057c24 */ /* 0x004fc8000f8e0200 */
[----:B0-----:R-:W-:-:S05]  /*06d0*/  IMAD.WIDE R2, R5, 0x4, R2 ;  /* 0x0000000405027825 */ /* 0x001fca00078e0202 */
[----:B-1----:R-:W-:Y:S01]  /*06e0*/  STG.E desc[UR6][R2.64], R7 ;  /* 0x0000000702007986 */ /* 0x002fe2000c101906 */
[----:B------:R-:W-:Y:S05]  /*06f0*/  EXIT ;  /* 0x000000000000794d */ /* 0x000fea0003800000 */
.L_x_14:
        /* <DEDUP_REMOVED lines=16> */
.L_x_20:


//--------------------- .text._Z10scanRow_u8PKhPjS1_ii --------------------------
	.section	.text._Z10scanRow_u8PKhPjS1_ii,"ax",@progbits
	.align	128
        .global         _Z10scanRow_u8PKhPjS1_ii
        .type           _Z10scanRow_u8PKhPjS1_ii,@function
        .size           _Z10scanRow_u8PKhPjS1_ii,(.L_x_21 - _Z10scanRow_u8PKhPjS1_ii)
        .other          _Z10scanRow_u8PKhPjS1_ii,@"STO_CUDA_ENTRY STV_DEFAULT"
_Z10scanRow_u8PKhPjS1_ii:
.text._Z10scanRow_u8PKhPjS1_ii:
[----:B------:R-:W-:Y:S01]  /*0000*/  LDC R1, c[0x0][0x37c] ;  /* 0x0000df00ff017b82 */ /* 0x000fe20000000800 */
[----:B------:R-:W0:Y:S07]  /*0010*/  S2R R0, SR_CTAID.X ;  /* 0x0000000000007919 */ /* 0x000e2e0000002500 */
[----:B------:R-:W1:Y:S01]  /*0020*/  LDC R3, c[0x0][0x398] ;  /* 0x0000e600ff037b82 */ /* 0x000e620000000800 */
[----:B------:R-:W2:Y:S01]  /*0030*/  LDCU.64 UR6, c[0x0][0x358] ;  /* 0x00006b00ff0677ac */ /* 0x000ea20008000a00 */
[----:B------:R-:W-:Y:S01]  /*0040*/  IMAD.MOV.U32 R7, RZ, RZ, RZ ;  /* 0x000000ffff077224 */ /* 0x000fe200078e00ff */
[----:B------:R-:W3:Y:S05]  /*0050*/  S2R R2, SR_TID.X ;  /* 0x0000000000027919 */ /* 0x000eea0000002100 */
[----:B------:R-:W4:Y:S01]  /*0060*/  S2UR UR8, SR_CTAID.Y ;  /* 0x00000000000879c3 */ /* 0x000f220000002600 */
[----:B0-----:R-:W-:-:S05]  /*0070*/  IMAD.SHL.U32 R5, R0, 0x400, RZ ;  /* 0x0000040000057824 */ /* 0x001fca00078e00ff */
[----:B---3--:R-:W-:-:S04]  /*0080*/  LOP3.LUT R6, R5, R2, RZ, 0xfc, !PT ;  /* 0x0000000205067212 */ /* 0x008fc800078efcff */
[----:B-1----:R-:W-:Y:S01]  /*0090*/  ISETP.GE.AND P0, PT, R6, R3, PT ;  /* 0x000000030600720c */ /* 0x002fe20003f06270 */
[----:B----4-:R-:W-:-:S12]  /*00a0*/  IMAD R5, R3, UR8, R6 ;  /* 0x0000000803057c24 */ /* 0x010fd8000f8e0206 */
[----:B------:R-:W0:Y:S02]  /*00b0*/  @!P0 LDC.64 R8, c[0x0][0x380] ;  /* 0x0000e000ff088b82 */ /* 0x000e240000000a00 */
[----:B0-----:R-:W-:-:S04]  /*00c0*/  @!P0 IADD3 R8, P1, PT, R5, R8, RZ ;  /* 0x0000000805088210 */ /* 0x001fc80007f3e0ff */
[----:B------:R-:W-:-:S05]  /*00d0*/  @!P0 LEA.HI.X.SX32 R9, R5, R9, 0x1, P1 ;  /* 0x0000000905098211 */ /* 0x000fca00008f0eff */
[----:B--2---:R0:W2:Y:S01]  /*00e0*/  @!P0 LDG.E.U8 R7, desc[UR6][R8.64] ;  /* 0x0000000608078981 */ /* 0x0040a2000c1e1100 */
[----:B------:R-:W1:Y:S01]  /*00f0*/  S2UR UR5, SR_CgaCtaId ;  /* 0x00000000000579c3 */ /* 0x000e620000008800 */
[----:B------:R-:W-:Y:S01]  /*0100*/  UMOV UR4, 0x400 ;  /* 0x0000040000047882 */ /* 0x000fe20000000000 */
[C---:B------:R-:W-:Y:S01]  /*0110*/  ISETP.NE.AND P1, PT, R2.reuse, RZ, PT ;  /* 0x000000ff0200720c */ /* 0x040fe20003f25270 */
[----:B------:R-:W-:Y:S01]  /*0120*/  IMAD.MOV.U32 R10, RZ, RZ, RZ ;  /* 0x000000ffff0a7224 */ /* 0x000fe200078e00ff */
[----:B------:R-:W-:Y:S01]  /*0130*/  ISETP.NE.AND P2, PT, R2, 0x3ff, PT ;  /* 0x000003ff0200780c */ /* 0x000fe20003f45270 */
[----:B------:R-:W-:Y:S02]  /*0140*/  VIADD R3, R3, 0xffffffff ;  /* 0xffffffff03037836 */ /* 0x000fe40000000000 */
[----:B0-----:R-:W-:Y:S01]  /*0150*/  IMAD.MOV.U32 R8, RZ, RZ, RZ ;  /* 0x000000ffff087224 */ /* 0x001fe200078e00ff */
[----:B-1----:R-:W-:-:S06]  /*0160*/  ULEA UR4, UR5, UR4, 0x18 ;  /* 0x0000000405047291 */ /* 0x002fcc000f8ec0ff */
[----:B------:R-:W-:-:S05]  /*0170*/  LEA R4, R2, UR4, 0x2 ;  /* 0x0000000402047c11 */ /* 0x000fca000f8e10ff */
[----:B--2---:R-:W-:Y:S01]  /*0180*/  STS [R4], R7 ;  /* 0x0000000704007388 */ /* 0x004fe20000000800 */
[----:B------:R-:W-:Y:S06]  /*0190*/  BAR.SYNC.DEFER_BLOCKING 0x0 ;  /* 0x0000000000007b1d */ /* 0x000fec0000010000 */
[----:B------:R-:W-:Y:S02]  /*01a0*/  @P1 LDS R10, [R4+-0x4] ;  /* 0xfffffc00040a1984 */ /* 0x000fe40000000800 */
[----:B------:R-:W-:Y:S01]  /*01b0*/  BAR.SYNC.DEFER_BLOCKING 0x0 ;  /* 0x0000000000007b1d */ /* 0x000fe20000010000 */
[----:B------:R-:W-:-:S05]  /*01c0*/  ISETP.GE.U32.AND P1, PT, R2, 0x2, PT ;  /* 0x000000020200780c */ /* 0x000fca0003f26070 */
[----:B------:R-:W0:Y:S02]  /*01d0*/  LDS R9, [R4] ;  /* 0x0000000004097984 */ /* 0x000e240000000800 */
[----:B0-----:R-:W-:-:S05]  /*01e0*/  IADD3 R9, PT, PT, R9, R10, RZ ;  /* 0x0000000a09097210 */ /* 0x001fca0007ffe0ff */
        /* <DEDUP_REMOVED lines=70> */
[----:B0-----:R-:W-:Y:S02]  /*0650*/  IADD3 R7, PT, PT, R7, R8, RZ ;  /* 0x0000000807077210 */ /* 0x001fe40007ffe0ff */
[----:B------:R-:W0:Y:S03]  /*0660*/  @!P0 LDC.64 R8, c[0x0][0x388] ;  /* 0x0000e200ff088b82 */ /* 0x000e260000000a00 */
[----:B------:R-:W-:Y:S05]  /*0670*/  STS [R4], R7 ;  /* 0x0000000704007388 */ /* 0x000fea0000000800 */
[----:B------:R-:W-:Y:S01]  /*0680*/  BAR.SYNC.DEFER_BLOCKING 0x0 ;  /* 0x0000000000007b1d */ /* 0x000fe20000010000 */
[----:B0-----:R-:W-:-:S05]  /*0690*/  @!P0 IMAD.WIDE R2, R5, 0x4, R8 ;  /* 0x0000000405028825 */ /* 0x001fca00078e0208 */
        /* <DEDUP_REMOVED lines=10> */
.L_x_15:
        /* <DEDUP_REMOVED lines=12> */
.L_x_21:


//--------------------- .nv.shared.reserved.0     --------------------------
	.section	.nv.shared.reserved.0,"aw",@nobits
	.weak		__nv_reservedSMEM_offset_0_alias
	.size		__nv_reservedSMEM_offset_0_alias, 0, 64
	.other		__nv_reservedSMEM_offset_0_alias,@"STO_CUDA_RESERVED_SHARED STV_DEFAULT"
__nv_reservedSMEM_offset_0_alias:
	.zero		0
	.zero		64


//--------------------- .nv.shared._Z12transpose32uPKjPjii --------------------------
	.section	.nv.shared._Z12transpose32uPKjPjii,"aw",@nobits
	.sectionflags	@""
	.align	4
.nv.shared._Z12transpose32uPKjPjii:
	.zero		5248


//--------------------- .nv.shared._Z11scanRow_u32PjS_ii --------------------------
	.section	.nv.shared._Z11scanRow_u32PjS_ii,"aw",@nobits
	.sectionflags	@""
	.align	4
.nv.shared._Z11scanRow_u32PjS_ii:
	.zero		5120


//--------------------- .nv.shared._Z10scanRow_u8PKhPjS1_ii --------------------------
	.section	.nv.shared._Z10scanRow_u8PKhPjS1_ii,"aw",@nobits
	.sectionflags	@""
	.align	4
.nv.shared._Z10scanRow_u8PKhPjS1_ii:
	.zero		5120


//--------------------- .nv.constant0._Z10vjDetectorPKjPhiiif --------------------------
	.section	.nv.constant0._Z10vjDetectorPKjPhiiif,"a",@progbits
	.sectionflags	@""
	.align	4
.nv.constant0._Z10vjDetectorPKjPhiiif:
	.zero		928


//--------------------- .nv.constant0._Z12transpose32uPKjPjii --------------------------
	.section	.nv.constant0._Z12transpose32uPKjPjii,"a",@progbits
	.sectionflags	@""
	.align	4
.nv.constant0._Z12transpose32uPKjPjii:
	.zero		920


//--------------------- .nv.constant0._Z6addOffPjPKjii --------------------------
	.section	.nv.constant0._Z6addOffPjPKjii,"a",@progbits
	.sectionflags	@""
	.align	4
.nv.constant0._Z6addOffPjPKjii:
	.zero		920


//--------------------- .nv.constant0._Z8scanSumsPjii --------------------------
	.section	.nv.constant0._Z8scanSumsPjii,"a",@progbits
	.sectionflags	@""
	.align	4
.nv.constant0._Z8scanSumsPjii:
	.zero		912


//--------------------- .nv.constant0._Z11scanRow_u32PjS_ii --------------------------
	.section	.nv.constant0._Z11scanRow_u32PjS_ii,"a",@progbits
	.sectionflags	@""
	.align	4
.nv.constant0._Z11scanRow_u32PjS_ii:
	.zero		920


//--------------------- .nv.constant0._Z10scanRow_u8PKhPjS1_ii --------------------------
	.section	.nv.constant0._Z10scanRow_u8PKhPjS1_ii,"a",@progbits
	.sectionflags	@""
	.align	4
.nv.constant0._Z10scanRow_u8PKhPjS1_ii:
	.zero		928


//--------------------- SYMBOLS --------------------------

	.type		.nv.reservedSmem.offset0,@object
	.size		.nv.reservedSmem.offset0,0x4
	.type		.nv.reservedSmem.cap,@object
	.size		.nv.reservedSmem.cap,0x4
